//
// Generated by NVIDIA NVVM Compiler
//
// Compiler Build ID: CL-36424714
// Cuda compilation tools, release 13.0, V13.0.88
// Based on NVVM 20.0.0
//

.version 9.0
.target sm_100
.address_size 64

	// .globl	_Z10reluKernelPdi

.visible .entry _Z10reluKernelPdi(
	.param .u64 .ptr .align 1 _Z10reluKernelPdi_param_0,
	.param .u32 _Z10reluKernelPdi_param_1
)
{
	.reg .pred 	%p<2>;
	.reg .b32 	%r<6>;
	.reg .b64 	%rd<5>;
	.reg .b64 	%fd<3>;

	ld.param.u64 	%rd1, [_Z10reluKernelPdi_param_0];
	ld.param.u32 	%r2, [_Z10reluKernelPdi_param_1];
	mov.u32 	%r3, %ctaid.x;
	mov.u32 	%r4, %ntid.x;
	mov.u32 	%r5, %tid.x;
	mad.lo.s32 	%r1, %r3, %r4, %r5;
	setp.ge.s32 	%p1, %r1, %r2;
	@%p1 bra 	$L__BB0_2;
	cvta.to.global.u64 	%rd2, %rd1;
	mul.wide.s32 	%rd3, %r1, 8;
	add.s64 	%rd4, %rd2, %rd3;
	ld.global.f64 	%fd1, [%rd4];
	max.f64 	%fd2, %fd1, 0d0000000000000000;
	st.global.f64 	[%rd4], %fd2;
$L__BB0_2:
	ret;

}
	// .globl	_Z19forwardHiddenKernelPdS_S_S_iii
.visible .entry _Z19forwardHiddenKernelPdS_S_S_iii(
	.param .u64 .ptr .align 1 _Z19forwardHiddenKernelPdS_S_S_iii_param_0,
	.param .u64 .ptr .align 1 _Z19forwardHiddenKernelPdS_S_S_iii_param_1,
	.param .u64 .ptr .align 1 _Z19forwardHiddenKernelPdS_S_S_iii_param_2,
	.param .u64 .ptr .align 1 _Z19forwardHiddenKernelPdS_S_S_iii_param_3,
	.param .u32 _Z19forwardHiddenKernelPdS_S_S_iii_param_4,
	.param .u32 _Z19forwardHiddenKernelPdS_S_S_iii_param_5,
	.param .u32 _Z19forwardHiddenKernelPdS_S_S_iii_param_6
)
{
	.reg .pred 	%p<13>;
	.reg .b32 	%r<50>;
	.reg .b64 	%rd<47>;
	.reg .b64 	%fd<110>;

	ld.param.u64 	%rd12, [_Z19forwardHiddenKernelPdS_S_S_iii_param_0];
	ld.param.u64 	%rd13, [_Z19forwardHiddenKernelPdS_S_S_iii_param_1];
	ld.param.u64 	%rd10, [_Z19forwardHiddenKernelPdS_S_S_iii_param_2];
	ld.param.u64 	%rd11, [_Z19forwardHiddenKernelPdS_S_S_iii_param_3];
	ld.param.u32 	%r25, [_Z19forwardHiddenKernelPdS_S_S_iii_param_4];
	ld.param.u32 	%r26, [_Z19forwardHiddenKernelPdS_S_S_iii_param_5];
	ld.param.u32 	%r27, [_Z19forwardHiddenKernelPdS_S_S_iii_param_6];
	cvta.to.global.u64 	%rd1, %rd12;
	cvta.to.global.u64 	%rd2, %rd13;
	mov.u32 	%r29, %ctaid.x;
	mov.u32 	%r30, %ntid.x;
	mov.u32 	%r31, %tid.x;
	mad.lo.s32 	%r1, %r29, %r30, %r31;
	mov.u32 	%r32, %ctaid.y;
	mov.u32 	%r33, %ntid.y;
	mov.u32 	%r34, %tid.y;
	mad.lo.s32 	%r35, %r32, %r33, %r34;
	setp.ge.s32 	%p1, %r1, %r26;
	setp.ge.s32 	%p2, %r35, %r27;
	or.pred  	%p3, %p1, %p2;
	@%p3 bra 	$L__BB1_15;
	cvta.to.global.u64 	%rd14, %rd10;
	mul.wide.s32 	%rd15, %r1, 8;
	add.s64 	%rd16, %rd14, %rd15;
	ld.global.f64 	%fd109, [%rd16];
	setp.lt.s32 	%p4, %r25, 1;
	@%p4 bra 	$L__BB1_14;
	mul.lo.s32 	%r3, %r25, %r1;
	mul.lo.s32 	%r4, %r25, %r35;
	and.b32  	%r5, %r25, 15;
	setp.lt.u32 	%p5, %r25, 16;
	mov.b32 	%r46, 0;
	@%p5 bra 	$L__BB1_5;
	and.b32  	%r46, %r25, 2147483632;
	neg.s32 	%r44, %r46;
	add.s64 	%rd3, %rd2, 64;
	mul.wide.u32 	%rd17, %r4, 8;
	add.s64 	%rd18, %rd17, %rd1;
	add.s64 	%rd45, %rd18, 64;
	mov.u32 	%r43, %r3;
$L__BB1_4:
	.pragma "nounroll";
	mul.wide.s32 	%rd19, %r43, 8;
	add.s64 	%rd20, %rd3, %rd19;
	ld.global.f64 	%fd16, [%rd20+-64];
	ld.global.f64 	%fd17, [%rd45+-64];
	fma.rn.f64 	%fd18, %fd16, %fd17, %fd109;
	ld.global.f64 	%fd19, [%rd20+-56];
	ld.global.f64 	%fd20, [%rd45+-56];
	fma.rn.f64 	%fd21, %fd19, %fd20, %fd18;
	ld.global.f64 	%fd22, [%rd20+-48];
	ld.global.f64 	%fd23, [%rd45+-48];
	fma.rn.f64 	%fd24, %fd22, %fd23, %fd21;
	ld.global.f64 	%fd25, [%rd20+-40];
	ld.global.f64 	%fd26, [%rd45+-40];
	fma.rn.f64 	%fd27, %fd25, %fd26, %fd24;
	ld.global.f64 	%fd28, [%rd20+-32];
	ld.global.f64 	%fd29, [%rd45+-32];
	fma.rn.f64 	%fd30, %fd28, %fd29, %fd27;
	ld.global.f64 	%fd31, [%rd20+-24];
	ld.global.f64 	%fd32, [%rd45+-24];
	fma.rn.f64 	%fd33, %fd31, %fd32, %fd30;
	ld.global.f64 	%fd34, [%rd20+-16];
	ld.global.f64 	%fd35, [%rd45+-16];
	fma.rn.f64 	%fd36, %fd34, %fd35, %fd33;
	ld.global.f64 	%fd37, [%rd20+-8];
	ld.global.f64 	%fd38, [%rd45+-8];
	fma.rn.f64 	%fd39, %fd37, %fd38, %fd36;
	ld.global.f64 	%fd40, [%rd20];
	ld.global.f64 	%fd41, [%rd45];
	fma.rn.f64 	%fd42, %fd40, %fd41, %fd39;
	ld.global.f64 	%fd43, [%rd20+8];
	ld.global.f64 	%fd44, [%rd45+8];
	fma.rn.f64 	%fd45, %fd43, %fd44, %fd42;
	ld.global.f64 	%fd46, [%rd20+16];
	ld.global.f64 	%fd47, [%rd45+16];
	fma.rn.f64 	%fd48, %fd46, %fd47, %fd45;
	ld.global.f64 	%fd49, [%rd20+24];
	ld.global.f64 	%fd50, [%rd45+24];
	fma.rn.f64 	%fd51, %fd49, %fd50, %fd48;
	ld.global.f64 	%fd52, [%rd20+32];
	ld.global.f64 	%fd53, [%rd45+32];
	fma.rn.f64 	%fd54, %fd52, %fd53, %fd51;
	ld.global.f64 	%fd55, [%rd20+40];
	ld.global.f64 	%fd56, [%rd45+40];
	fma.rn.f64 	%fd57, %fd55, %fd56, %fd54;
	ld.global.f64 	%fd58, [%rd20+48];
	ld.global.f64 	%fd59, [%rd45+48];
	fma.rn.f64 	%fd60, %fd58, %fd59, %fd57;
	ld.global.f64 	%fd61, [%rd20+56];
	ld.global.f64 	%fd62, [%rd45+56];
	fma.rn.f64 	%fd109, %fd61, %fd62, %fd60;
	add.s32 	%r44, %r44, 16;
	add.s32 	%r43, %r43, 16;
	add.s64 	%rd45, %rd45, 128;
	setp.ne.s32 	%p6, %r44, 0;
	@%p6 bra 	$L__BB1_4;
$L__BB1_5:
	setp.eq.s32 	%p7, %r5, 0;
	@%p7 bra 	$L__BB1_14;
	and.b32  	%r13, %r25, 7;
	setp.lt.u32 	%p8, %r5, 8;
	@%p8 bra 	$L__BB1_8;
	add.s32 	%r37, %r46, %r3;
	mul.wide.s32 	%rd21, %r37, 8;
	add.s64 	%rd22, %rd2, %rd21;
	ld.global.f64 	%fd64, [%rd22];
	add.s32 	%r38, %r46, %r4;
	mul.wide.u32 	%rd23, %r38, 8;
	add.s64 	%rd24, %rd1, %rd23;
	ld.global.f64 	%fd65, [%rd24];
	fma.rn.f64 	%fd66, %fd64, %fd65, %fd109;
	ld.global.f64 	%fd67, [%rd22+8];
	cvt.u64.u32 	%rd25, %r4;
	cvt.u64.u32 	%rd26, %r46;
	add.s64 	%rd27, %rd26, %rd25;
	shl.b64 	%rd28, %rd27, 3;
	add.s64 	%rd29, %rd1, %rd28;
	ld.global.f64 	%fd68, [%rd29+8];
	fma.rn.f64 	%fd69, %fd67, %fd68, %fd66;
	ld.global.f64 	%fd70, [%rd22+16];
	ld.global.f64 	%fd71, [%rd29+16];
	fma.rn.f64 	%fd72, %fd70, %fd71, %fd69;
	ld.global.f64 	%fd73, [%rd22+24];
	ld.global.f64 	%fd74, [%rd29+24];
	fma.rn.f64 	%fd75, %fd73, %fd74, %fd72;
	ld.global.f64 	%fd76, [%rd22+32];
	ld.global.f64 	%fd77, [%rd29+32];
	fma.rn.f64 	%fd78, %fd76, %fd77, %fd75;
	ld.global.f64 	%fd79, [%rd22+40];
	ld.global.f64 	%fd80, [%rd29+40];
	fma.rn.f64 	%fd81, %fd79, %fd80, %fd78;
	ld.global.f64 	%fd82, [%rd22+48];
	ld.global.f64 	%fd83, [%rd29+48];
	fma.rn.f64 	%fd84, %fd82, %fd83, %fd81;
	ld.global.f64 	%fd85, [%rd22+56];
	ld.global.f64 	%fd86, [%rd29+56];
	fma.rn.f64 	%fd109, %fd85, %fd86, %fd84;
	add.s32 	%r46, %r46, 8;
$L__BB1_8:
	setp.eq.s32 	%p9, %r13, 0;
	@%p9 bra 	$L__BB1_14;
	and.b32  	%r16, %r25, 3;
	setp.lt.u32 	%p10, %r13, 4;
	@%p10 bra 	$L__BB1_11;
	add.s32 	%r39, %r46, %r3;
	mul.wide.s32 	%rd30, %r39, 8;
	add.s64 	%rd31, %rd2, %rd30;
	ld.global.f64 	%fd88, [%rd31];
	add.s32 	%r40, %r46, %r4;
	mul.wide.u32 	%rd32, %r40, 8;
	add.s64 	%rd33, %rd1, %rd32;
	ld.global.f64 	%fd89, [%rd33];
	fma.rn.f64 	%fd90, %fd88, %fd89, %fd109;
	ld.global.f64 	%fd91, [%rd31+8];
	cvt.u64.u32 	%rd34, %r4;
	cvt.u64.u32 	%rd35, %r46;
	add.s64 	%rd36, %rd35, %rd34;
	shl.b64 	%rd37, %rd36, 3;
	add.s64 	%rd38, %rd1, %rd37;
	ld.global.f64 	%fd92, [%rd38+8];
	fma.rn.f64 	%fd93, %fd91, %fd92, %fd90;
	ld.global.f64 	%fd94, [%rd31+16];
	ld.global.f64 	%fd95, [%rd38+16];
	fma.rn.f64 	%fd96, %fd94, %fd95, %fd93;
	ld.global.f64 	%fd97, [%rd31+24];
	ld.global.f64 	%fd98, [%rd38+24];
	fma.rn.f64 	%fd109, %fd97, %fd98, %fd96;
	add.s32 	%r46, %r46, 4;
$L__BB1_11:
	setp.eq.s32 	%p11, %r16, 0;
	@%p11 bra 	$L__BB1_14;
	add.s32 	%r41, %r46, %r4;
	mul.wide.u32 	%rd39, %r41, 8;
	add.s64 	%rd46, %rd1, %rd39;
	add.s32 	%r49, %r46, %r3;
	neg.s32 	%r48, %r16;
$L__BB1_13:
	.pragma "nounroll";
	mul.wide.s32 	%rd40, %r49, 8;
	add.s64 	%rd41, %rd2, %rd40;
	ld.global.f64 	%fd99, [%rd41];
	ld.global.f64 	%fd100, [%rd46];
	fma.rn.f64 	%fd109, %fd99, %fd100, %fd109;
	add.s64 	%rd46, %rd46, 8;
	add.s32 	%r49, %r49, 1;
	add.s32 	%r48, %r48, 1;
	setp.ne.s32 	%p12, %r48, 0;
	@%p12 bra 	$L__BB1_13;
$L__BB1_14:
	mad.lo.s32 	%r42, %r26, %r35, %r1;
	cvta.to.global.u64 	%rd42, %rd11;
	mul.wide.s32 	%rd43, %r42, 8;
	add.s64 	%rd44, %rd42, %rd43;
	st.global.f64 	[%rd44], %fd109;
$L__BB1_15:
	ret;

}
	// .globl	_Z19forwardOutputKernelPdS_S_S_iii
.visible .entry _Z19forwardOutputKernelPdS_S_S_iii(
	.param .u64 .ptr .align 1 _Z19forwardOutputKernelPdS_S_S_iii_param_0,
	.param .u64 .ptr .align 1 _Z19forwardOutputKernelPdS_S_S_iii_param_1,
	.param .u64 .ptr .align 1 _Z19forwardOutputKernelPdS_S_S_iii_param_2,
	.param .u64 .ptr .align 1 _Z19forwardOutputKernelPdS_S_S_iii_param_3,
	.param .u32 _Z19forwardOutputKernelPdS_S_S_iii_param_4,
	.param .u32 _Z19forwardOutputKernelPdS_S_S_iii_param_5,
	.param .u32 _Z19forwardOutputKernelPdS_S_S_iii_param_6
)
{
	.reg .pred 	%p<13>;
	.reg .b32 	%r<50>;
	.reg .b64 	%rd<47>;
	.reg .b64 	%fd<110>;

	ld.param.u64 	%rd12, [_Z19forwardOutputKernelPdS_S_S_iii_param_0];
	ld.param.u64 	%rd13, [_Z19forwardOutputKernelPdS_S_S_iii_param_1];
	ld.param.u64 	%rd10, [_Z19forwardOutputKernelPdS_S_S_iii_param_2];
	ld.param.u64 	%rd11, [_Z19forwardOutputKernelPdS_S_S_iii_param_3];
	ld.param.u32 	%r25, [_Z19forwardOutputKernelPdS_S_S_iii_param_4];
	ld.param.u32 	%r26, [_Z19forwardOutputKernelPdS_S_S_iii_param_5];
	ld.param.u32 	%r27, [_Z19forwardOutputKernelPdS_S_S_iii_param_6];
	cvta.to.global.u64 	%rd1, %rd12;
	cvta.to.global.u64 	%rd2, %rd13;
	mov.u32 	%r29, %ctaid.x;
	mov.u32 	%r30, %ntid.x;
	mov.u32 	%r31, %tid.x;
	mad.lo.s32 	%r1, %r29, %r30, %r31;
	mov.u32 	%r32, %ctaid.y;
	mov.u32 	%r33, %ntid.y;
	mov.u32 	%r34, %tid.y;
	mad.lo.s32 	%r35, %r32, %r33, %r34;
	setp.ge.s32 	%p1, %r1, %r26;
	setp.ge.s32 	%p2, %r35, %r27;
	or.pred  	%p3, %p1, %p2;
	@%p3 bra 	$L__BB2_15;
	cvta.to.global.u64 	%rd14, %rd10;
	mul.wide.s32 	%rd15, %r1, 8;
	add.s64 	%rd16, %rd14, %rd15;
	ld.global.f64 	%fd109, [%rd16];
	setp.lt.s32 	%p4, %r25, 1;
	@%p4 bra 	$L__BB2_14;
	mul.lo.s32 	%r3, %r25, %r1;
	mul.lo.s32 	%r4, %r25, %r35;
	and.b32  	%r5, %r25, 15;
	setp.lt.u32 	%p5, %r25, 16;
	mov.b32 	%r46, 0;
	@%p5 bra 	$L__BB2_5;
	and.b32  	%r46, %r25, 2147483632;
	neg.s32 	%r44, %r46;
	add.s64 	%rd3, %rd2, 64;
	mul.wide.u32 	%rd17, %r4, 8;
	add.s64 	%rd18, %rd17, %rd1;
	add.s64 	%rd45, %rd18, 64;
	mov.u32 	%r43, %r3;
$L__BB2_4:
	.pragma "nounroll";
	mul.wide.s32 	%rd19, %r43, 8;
	add.s64 	%rd20, %rd3, %rd19;
	ld.global.f64 	%fd16, [%rd20+-64];
	ld.global.f64 	%fd17, [%rd45+-64];
	fma.rn.f64 	%fd18, %fd16, %fd17, %fd109;
	ld.global.f64 	%fd19, [%rd20+-56];
	ld.global.f64 	%fd20, [%rd45+-56];
	fma.rn.f64 	%fd21, %fd19, %fd20, %fd18;
	ld.global.f64 	%fd22, [%rd20+-48];
	ld.global.f64 	%fd23, [%rd45+-48];
	fma.rn.f64 	%fd24, %fd22, %fd23, %fd21;
	ld.global.f64 	%fd25, [%rd20+-40];
	ld.global.f64 	%fd26, [%rd45+-40];
	fma.rn.f64 	%fd27, %fd25, %fd26, %fd24;
	ld.global.f64 	%fd28, [%rd20+-32];
	ld.global.f64 	%fd29, [%rd45+-32];
	fma.rn.f64 	%fd30, %fd28, %fd29, %fd27;
	ld.global.f64 	%fd31, [%rd20+-24];
	ld.global.f64 	%fd32, [%rd45+-24];
	fma.rn.f64 	%fd33, %fd31, %fd32, %fd30;
	ld.global.f64 	%fd34, [%rd20+-16];
	ld.global.f64 	%fd35, [%rd45+-16];
	fma.rn.f64 	%fd36, %fd34, %fd35, %fd33;
	ld.global.f64 	%fd37, [%rd20+-8];
	ld.global.f64 	%fd38, [%rd45+-8];
	fma.rn.f64 	%fd39, %fd37, %fd38, %fd36;
	ld.global.f64 	%fd40, [%rd20];
	ld.global.f64 	%fd41, [%rd45];
	fma.rn.f64 	%fd42, %fd40, %fd41, %fd39;
	ld.global.f64 	%fd43, [%rd20+8];
	ld.global.f64 	%fd44, [%rd45+8];
	fma.rn.f64 	%fd45, %fd43, %fd44, %fd42;
	ld.global.f64 	%fd46, [%rd20+16];
	ld.global.f64 	%fd47, [%rd45+16];
	fma.rn.f64 	%fd48, %fd46, %fd47, %fd45;
	ld.global.f64 	%fd49, [%rd20+24];
	ld.global.f64 	%fd50, [%rd45+24];
	fma.rn.f64 	%fd51, %fd49, %fd50, %fd48;
	ld.global.f64 	%fd52, [%rd20+32];
	ld.global.f64 	%fd53, [%rd45+32];
	fma.rn.f64 	%fd54, %fd52, %fd53, %fd51;
	ld.global.f64 	%fd55, [%rd20+40];
	ld.global.f64 	%fd56, [%rd45+40];
	fma.rn.f64 	%fd57, %fd55, %fd56, %fd54;
	ld.global.f64 	%fd58, [%rd20+48];
	ld.global.f64 	%fd59, [%rd45+48];
	fma.rn.f64 	%fd60, %fd58, %fd59, %fd57;
	ld.global.f64 	%fd61, [%rd20+56];
	ld.global.f64 	%fd62, [%rd45+56];
	fma.rn.f64 	%fd109, %fd61, %fd62, %fd60;
	add.s32 	%r44, %r44, 16;
	add.s32 	%r43, %r43, 16;
	add.s64 	%rd45, %rd45, 128;
	setp.ne.s32 	%p6, %r44, 0;
	@%p6 bra 	$L__BB2_4;
$L__BB2_5:
	setp.eq.s32 	%p7, %r5, 0;
	@%p7 bra 	$L__BB2_14;
	and.b32  	%r13, %r25, 7;
	setp.lt.u32 	%p8, %r5, 8;
	@%p8 bra 	$L__BB2_8;
	add.s32 	%r37, %r46, %r3;
	mul.wide.s32 	%rd21, %r37, 8;
	add.s64 	%rd22, %rd2, %rd21;
	ld.global.f64 	%fd64, [%rd22];
	add.s32 	%r38, %r46, %r4;
	mul.wide.u32 	%rd23, %r38, 8;
	add.s64 	%rd24, %rd1, %rd23;
	ld.global.f64 	%fd65, [%rd24];
	fma.rn.f64 	%fd66, %fd64, %fd65, %fd109;
	ld.global.f64 	%fd67, [%rd22+8];
	cvt.u64.u32 	%rd25, %r4;
	cvt.u64.u32 	%rd26, %r46;
	add.s64 	%rd27, %rd26, %rd25;
	shl.b64 	%rd28, %rd27, 3;
	add.s64 	%rd29, %rd1, %rd28;
	ld.global.f64 	%fd68, [%rd29+8];
	fma.rn.f64 	%fd69, %fd67, %fd68, %fd66;
	ld.global.f64 	%fd70, [%rd22+16];
	ld.global.f64 	%fd71, [%rd29+16];
	fma.rn.f64 	%fd72, %fd70, %fd71, %fd69;
	ld.global.f64 	%fd73, [%rd22+24];
	ld.global.f64 	%fd74, [%rd29+24];
	fma.rn.f64 	%fd75, %fd73, %fd74, %fd72;
	ld.global.f64 	%fd76, [%rd22+32];
	ld.global.f64 	%fd77, [%rd29+32];
	fma.rn.f64 	%fd78, %fd76, %fd77, %fd75;
	ld.global.f64 	%fd79, [%rd22+40];
	ld.global.f64 	%fd80, [%rd29+40];
	fma.rn.f64 	%fd81, %fd79, %fd80, %fd78;
	ld.global.f64 	%fd82, [%rd22+48];
	ld.global.f64 	%fd83, [%rd29+48];
	fma.rn.f64 	%fd84, %fd82, %fd83, %fd81;
	ld.global.f64 	%fd85, [%rd22+56];
	ld.global.f64 	%fd86, [%rd29+56];
	fma.rn.f64 	%fd109, %fd85, %fd86, %fd84;
	add.s32 	%r46, %r46, 8;
$L__BB2_8:
	setp.eq.s32 	%p9, %r13, 0;
	@%p9 bra 	$L__BB2_14;
	and.b32  	%r16, %r25, 3;
	setp.lt.u32 	%p10, %r13, 4;
	@%p10 bra 	$L__BB2_11;
	add.s32 	%r39, %r46, %r3;
	mul.wide.s32 	%rd30, %r39, 8;
	add.s64 	%rd31, %rd2, %rd30;
	ld.global.f64 	%fd88, [%rd31];
	add.s32 	%r40, %r46, %r4;
	mul.wide.u32 	%rd32, %r40, 8;
	add.s64 	%rd33, %rd1, %rd32;
	ld.global.f64 	%fd89, [%rd33];
	fma.rn.f64 	%fd90, %fd88, %fd89, %fd109;
	ld.global.f64 	%fd91, [%rd31+8];
	cvt.u64.u32 	%rd34, %r4;
	cvt.u64.u32 	%rd35, %r46;
	add.s64 	%rd36, %rd35, %rd34;
	shl.b64 	%rd37, %rd36, 3;
	add.s64 	%rd38, %rd1, %rd37;
	ld.global.f64 	%fd92, [%rd38+8];
	fma.rn.f64 	%fd93, %fd91, %fd92, %fd90;
	ld.global.f64 	%fd94, [%rd31+16];
	ld.global.f64 	%fd95, [%rd38+16];
	fma.rn.f64 	%fd96, %fd94, %fd95, %fd93;
	ld.global.f64 	%fd97, [%rd31+24];
	ld.global.f64 	%fd98, [%rd38+24];
	fma.rn.f64 	%fd109, %fd97, %fd98, %fd96;
	add.s32 	%r46, %r46, 4;
$L__BB2_11:
	setp.eq.s32 	%p11, %r16, 0;
	@%p11 bra 	$L__BB2_14;
	add.s32 	%r41, %r46, %r4;
	mul.wide.u32 	%rd39, %r41, 8;
	add.s64 	%rd46, %rd1, %rd39;
	add.s32 	%r49, %r46, %r3;
	neg.s32 	%r48, %r16;
$L__BB2_13:
	.pragma "nounroll";
	mul.wide.s32 	%rd40, %r49, 8;
	add.s64 	%rd41, %rd2, %rd40;
	ld.global.f64 	%fd99, [%rd41];
	ld.global.f64 	%fd100, [%rd46];
	fma.rn.f64 	%fd109, %fd99, %fd100, %fd109;
	add.s64 	%rd46, %rd46, 8;
	add.s32 	%r49, %r49, 1;
	add.s32 	%r48, %r48, 1;
	setp.ne.s32 	%p12, %r48, 0;
	@%p12 bra 	$L__BB2_13;
$L__BB2_14:
	mad.lo.s32 	%r42, %r26, %r35, %r1;
	cvta.to.global.u64 	%rd42, %rd11;
	mul.wide.s32 	%rd43, %r42, 8;
	add.s64 	%rd44, %rd42, %rd43;
	st.global.f64 	[%rd44], %fd109;
$L__BB2_15:
	ret;

}
	// .globl	_Z13softmaxKernelPdii
.visible .entry _Z13softmaxKernelPdii(
	.param .u64 .ptr .align 1 _Z13softmaxKernelPdii_param_0,
	.param .u32 _Z13softmaxKernelPdii_param_1,
	.param .u32 _Z13softmaxKernelPdii_param_2
)
{
	.reg .pred 	%p<55>;
	.reg .b32 	%r<79>;
	.reg .b32 	%f<7>;
	.reg .b64 	%rd<36>;
	.reg .b64 	%fd<178>;

	ld.param.u64 	%rd15, [_Z13softmaxKernelPdii_param_0];
	ld.param.u32 	%r31, [_Z13softmaxKernelPdii_param_1];
	ld.param.u32 	%r32, [_Z13softmaxKernelPdii_param_2];
	mov.u32 	%r1, %ctaid.x;
	setp.ge.s32 	%p1, %r1, %r32;
	@%p1 bra 	$L__BB3_32;
	cvta.to.global.u64 	%rd1, %rd15;
	mul.lo.s32 	%r2, %r31, %r1;
	mul.wide.s32 	%rd16, %r2, 8;
	add.s64 	%rd2, %rd1, %rd16;
	setp.lt.s32 	%p2, %r31, 1;
	mov.f64 	%fd169, 0dFFF0000000000000;
	@%p2 bra 	$L__BB3_14;
	and.b32  	%r3, %r31, 15;
	setp.lt.u32 	%p3, %r31, 16;
	mov.f64 	%fd169, 0dFFF0000000000000;
	mov.b32 	%r73, 0;
	@%p3 bra 	$L__BB3_5;
	and.b32  	%r73, %r31, 2147483632;
	neg.s32 	%r77, %r73;
	add.s64 	%rd18, %rd16, %rd1;
	add.s64 	%rd33, %rd18, 64;
	mov.f64 	%fd169, 0dFFF0000000000000;
$L__BB3_4:
	.pragma "nounroll";
	ld.global.f64 	%fd40, [%rd33+-64];
	setp.gt.f64 	%p4, %fd40, %fd169;
	selp.f64 	%fd41, %fd40, %fd169, %p4;
	ld.global.f64 	%fd42, [%rd33+-56];
	setp.gt.f64 	%p5, %fd42, %fd41;
	selp.f64 	%fd43, %fd42, %fd41, %p5;
	ld.global.f64 	%fd44, [%rd33+-48];
	setp.gt.f64 	%p6, %fd44, %fd43;
	selp.f64 	%fd45, %fd44, %fd43, %p6;
	ld.global.f64 	%fd46, [%rd33+-40];
	setp.gt.f64 	%p7, %fd46, %fd45;
	selp.f64 	%fd47, %fd46, %fd45, %p7;
	ld.global.f64 	%fd48, [%rd33+-32];
	setp.gt.f64 	%p8, %fd48, %fd47;
	selp.f64 	%fd49, %fd48, %fd47, %p8;
	ld.global.f64 	%fd50, [%rd33+-24];
	setp.gt.f64 	%p9, %fd50, %fd49;
	selp.f64 	%fd51, %fd50, %fd49, %p9;
	ld.global.f64 	%fd52, [%rd33+-16];
	setp.gt.f64 	%p10, %fd52, %fd51;
	selp.f64 	%fd53, %fd52, %fd51, %p10;
	ld.global.f64 	%fd54, [%rd33+-8];
	setp.gt.f64 	%p11, %fd54, %fd53;
	selp.f64 	%fd55, %fd54, %fd53, %p11;
	ld.global.f64 	%fd56, [%rd33];
	setp.gt.f64 	%p12, %fd56, %fd55;
	selp.f64 	%fd57, %fd56, %fd55, %p12;
	ld.global.f64 	%fd58, [%rd33+8];
	setp.gt.f64 	%p13, %fd58, %fd57;
	selp.f64 	%fd59, %fd58, %fd57, %p13;
	ld.global.f64 	%fd60, [%rd33+16];
	setp.gt.f64 	%p14, %fd60, %fd59;
	selp.f64 	%fd61, %fd60, %fd59, %p14;
	ld.global.f64 	%fd62, [%rd33+24];
	setp.gt.f64 	%p15, %fd62, %fd61;
	selp.f64 	%fd63, %fd62, %fd61, %p15;
	ld.global.f64 	%fd64, [%rd33+32];
	setp.gt.f64 	%p16, %fd64, %fd63;
	selp.f64 	%fd65, %fd64, %fd63, %p16;
	ld.global.f64 	%fd66, [%rd33+40];
	setp.gt.f64 	%p17, %fd66, %fd65;
	selp.f64 	%fd67, %fd66, %fd65, %p17;
	ld.global.f64 	%fd68, [%rd33+48];
	setp.gt.f64 	%p18, %fd68, %fd67;
	selp.f64 	%fd69, %fd68, %fd67, %p18;
	ld.global.f64 	%fd70, [%rd33+56];
	setp.gt.f64 	%p19, %fd70, %fd69;
	selp.f64 	%fd169, %fd70, %fd69, %p19;
	add.s32 	%r77, %r77, 16;
	add.s64 	%rd33, %rd33, 128;
	setp.eq.s32 	%p20, %r77, 0;
	@%p20 bra 	$L__BB3_5;
	bra.uni 	$L__BB3_4;
$L__BB3_5:
	setp.eq.s32 	%p21, %r3, 0;
	@%p21 bra 	$L__BB3_14;
	and.b32  	%r7, %r31, 7;
	setp.lt.u32 	%p22, %r3, 8;
	@%p22 bra 	$L__BB3_8;
	mul.wide.u32 	%rd19, %r73, 8;
	add.s64 	%rd20, %rd2, %rd19;
	ld.global.f64 	%fd72, [%rd20];
	setp.gt.f64 	%p23, %fd72, %fd169;
	selp.f64 	%fd73, %fd72, %fd169, %p23;
	ld.global.f64 	%fd74, [%rd20+8];
	setp.gt.f64 	%p24, %fd74, %fd73;
	selp.f64 	%fd75, %fd74, %fd73, %p24;
	ld.global.f64 	%fd76, [%rd20+16];
	setp.gt.f64 	%p25, %fd76, %fd75;
	selp.f64 	%fd77, %fd76, %fd75, %p25;
	ld.global.f64 	%fd78, [%rd20+24];
	setp.gt.f64 	%p26, %fd78, %fd77;
	selp.f64 	%fd79, %fd78, %fd77, %p26;
	ld.global.f64 	%fd80, [%rd20+32];
	setp.gt.f64 	%p27, %fd80, %fd79;
	selp.f64 	%fd81, %fd80, %fd79, %p27;
	ld.global.f64 	%fd82, [%rd20+40];
	setp.gt.f64 	%p28, %fd82, %fd81;
	selp.f64 	%fd83, %fd82, %fd81, %p28;
	ld.global.f64 	%fd84, [%rd20+48];
	setp.gt.f64 	%p29, %fd84, %fd83;
	selp.f64 	%fd85, %fd84, %fd83, %p29;
	ld.global.f64 	%fd86, [%rd20+56];
	setp.gt.f64 	%p30, %fd86, %fd85;
	selp.f64 	%fd169, %fd86, %fd85, %p30;
	add.s32 	%r73, %r73, 8;
$L__BB3_8:
	setp.eq.s32 	%p31, %r7, 0;
	@%p31 bra 	$L__BB3_14;
	and.b32  	%r10, %r31, 3;
	setp.lt.u32 	%p32, %r7, 4;
	@%p32 bra 	$L__BB3_11;
	mul.wide.u32 	%rd21, %r73, 8;
	add.s64 	%rd22, %rd2, %rd21;
	ld.global.f64 	%fd88, [%rd22];
	setp.gt.f64 	%p33, %fd88, %fd169;
	selp.f64 	%fd89, %fd88, %fd169, %p33;
	ld.global.f64 	%fd90, [%rd22+8];
	setp.gt.f64 	%p34, %fd90, %fd89;
	selp.f64 	%fd91, %fd90, %fd89, %p34;
	ld.global.f64 	%fd92, [%rd22+16];
	setp.gt.f64 	%p35, %fd92, %fd91;
	selp.f64 	%fd93, %fd92, %fd91, %p35;
	ld.global.f64 	%fd94, [%rd22+24];
	setp.gt.f64 	%p36, %fd94, %fd93;
	selp.f64 	%fd169, %fd94, %fd93, %p36;
	add.s32 	%r73, %r73, 4;
$L__BB3_11:
	setp.eq.s32 	%p37, %r10, 0;
	@%p37 bra 	$L__BB3_14;
	mul.wide.u32 	%rd24, %r73, 8;
	add.s64 	%rd25, %rd16, %rd24;
	add.s64 	%rd32, %rd1, %rd25;
	neg.s32 	%r76, %r10;
$L__BB3_13:
	.pragma "nounroll";
	ld.global.f64 	%fd95, [%rd32];
	setp.gt.f64 	%p38, %fd95, %fd169;
	selp.f64 	%fd169, %fd95, %fd169, %p38;
	add.s64 	%rd32, %rd32, 8;
	add.s32 	%r76, %r76, 1;
	setp.ne.s32 	%p39, %r76, 0;
	@%p39 bra 	$L__BB3_13;
$L__BB3_14:
	setp.lt.s32 	%p40, %r31, 1;
	mov.f64 	%fd177, 0d0000000000000000;
	@%p40 bra 	$L__BB3_30;
	setp.eq.s32 	%p41, %r31, 1;
	mov.f64 	%fd177, 0d0000000000000000;
	mov.b64 	%rd35, 0;
	@%p41 bra 	$L__BB3_25;
	and.b32  	%r34, %r31, 2147483646;
	neg.s32 	%r78, %r34;
	add.s64 	%rd28, %rd16, %rd1;
	add.s64 	%rd34, %rd28, 8;
	mov.f64 	%fd177, 0d0000000000000000;
$L__BB3_17:
	ld.global.f64 	%fd100, [%rd34+-8];
	sub.f64 	%fd15, %fd100, %fd169;
	fma.rn.f64 	%fd101, %fd15, 0d3FF71547652B82FE, 0d4338000000000000;
	{
	.reg .b32 %temp; 
	mov.b64 	{%r20, %temp}, %fd101;
	}
	mov.f64 	%fd102, 0dC338000000000000;
	add.rn.f64 	%fd103, %fd101, %fd102;
	fma.rn.f64 	%fd104, %fd103, 0dBFE62E42FEFA39EF, %fd15;
	fma.rn.f64 	%fd105, %fd103, 0dBC7ABC9E3B39803F, %fd104;
	fma.rn.f64 	%fd106, %fd105, 0d3E5ADE1569CE2BDF, 0d3E928AF3FCA213EA;
	fma.rn.f64 	%fd107, %fd106, %fd105, 0d3EC71DEE62401315;
	fma.rn.f64 	%fd108, %fd107, %fd105, 0d3EFA01997C89EB71;
	fma.rn.f64 	%fd109, %fd108, %fd105, 0d3F2A01A014761F65;
	fma.rn.f64 	%fd110, %fd109, %fd105, 0d3F56C16C1852B7AF;
	fma.rn.f64 	%fd111, %fd110, %fd105, 0d3F81111111122322;
	fma.rn.f64 	%fd112, %fd111, %fd105, 0d3FA55555555502A1;
	fma.rn.f64 	%fd113, %fd112, %fd105, 0d3FC5555555555511;
	fma.rn.f64 	%fd114, %fd113, %fd105, 0d3FE000000000000B;
	fma.rn.f64 	%fd115, %fd114, %fd105, 0d3FF0000000000000;
	fma.rn.f64 	%fd116, %fd115, %fd105, 0d3FF0000000000000;
	{
	.reg .b32 %temp; 
	mov.b64 	{%r21, %temp}, %fd116;
	}
	{
	.reg .b32 %temp; 
	mov.b64 	{%temp, %r22}, %fd116;
	}
	shl.b32 	%r35, %r20, 20;
	add.s32 	%r36, %r35, %r22;
	mov.b64 	%fd172, {%r21, %r36};
	{
	.reg .b32 %temp; 
	mov.b64 	{%temp, %r37}, %fd15;
	}
	mov.b32 	%f4, %r37;
	abs.f32 	%f1, %f4;
	setp.lt.f32 	%p42, %f1, 0f4086232B;
	@%p42 bra 	$L__BB3_20;
	setp.lt.f64 	%p43, %fd15, 0d0000000000000000;
	add.f64 	%fd117, %fd15, 0d7FF0000000000000;
	selp.f64 	%fd172, 0d0000000000000000, %fd117, %p43;
	setp.geu.f32 	%p44, %f1, 0f40874800;
	@%p44 bra 	$L__BB3_20;
	shr.u32 	%r38, %r20, 31;
	add.s32 	%r39, %r20, %r38;
	shr.s32 	%r40, %r39, 1;
	shl.b32 	%r41, %r40, 20;
	add.s32 	%r42, %r22, %r41;
	mov.b64 	%fd118, {%r21, %r42};
	sub.s32 	%r43, %r20, %r40;
	shl.b32 	%r44, %r43, 20;
	add.s32 	%r45, %r44, 1072693248;
	mov.b32 	%r46, 0;
	mov.b64 	%fd119, {%r46, %r45};
	mul.f64 	%fd172, %fd119, %fd118;
$L__BB3_20:
	st.global.f64 	[%rd34+-8], %fd172;
	add.f64 	%fd20, %fd177, %fd172;
	ld.global.f64 	%fd120, [%rd34];
	sub.f64 	%fd21, %fd120, %fd169;
	fma.rn.f64 	%fd121, %fd21, 0d3FF71547652B82FE, 0d4338000000000000;
	{
	.reg .b32 %temp; 
	mov.b64 	{%r23, %temp}, %fd121;
	}
	mov.f64 	%fd122, 0dC338000000000000;
	add.rn.f64 	%fd123, %fd121, %fd122;
	fma.rn.f64 	%fd124, %fd123, 0dBFE62E42FEFA39EF, %fd21;
	fma.rn.f64 	%fd125, %fd123, 0dBC7ABC9E3B39803F, %fd124;
	fma.rn.f64 	%fd126, %fd125, 0d3E5ADE1569CE2BDF, 0d3E928AF3FCA213EA;
	fma.rn.f64 	%fd127, %fd126, %fd125, 0d3EC71DEE62401315;
	fma.rn.f64 	%fd128, %fd127, %fd125, 0d3EFA01997C89EB71;
	fma.rn.f64 	%fd129, %fd128, %fd125, 0d3F2A01A014761F65;
	fma.rn.f64 	%fd130, %fd129, %fd125, 0d3F56C16C1852B7AF;
	fma.rn.f64 	%fd131, %fd130, %fd125, 0d3F81111111122322;
	fma.rn.f64 	%fd132, %fd131, %fd125, 0d3FA55555555502A1;
	fma.rn.f64 	%fd133, %fd132, %fd125, 0d3FC5555555555511;
	fma.rn.f64 	%fd134, %fd133, %fd125, 0d3FE000000000000B;
	fma.rn.f64 	%fd135, %fd134, %fd125, 0d3FF0000000000000;
	fma.rn.f64 	%fd136, %fd135, %fd125, 0d3FF0000000000000;
	{
	.reg .b32 %temp; 
	mov.b64 	{%r24, %temp}, %fd136;
	}
	{
	.reg .b32 %temp; 
	mov.b64 	{%temp, %r25}, %fd136;
	}
	shl.b32 	%r47, %r23, 20;
	add.s32 	%r48, %r47, %r25;
	mov.b64 	%fd173, {%r24, %r48};
	{
	.reg .b32 %temp; 
	mov.b64 	{%temp, %r49}, %fd21;
	}
	mov.b32 	%f5, %r49;
	abs.f32 	%f2, %f5;
	setp.lt.f32 	%p45, %f2, 0f4086232B;
	@%p45 bra 	$L__BB3_23;
	setp.lt.f64 	%p46, %fd21, 0d0000000000000000;
	add.f64 	%fd137, %fd21, 0d7FF0000000000000;
	selp.f64 	%fd173, 0d0000000000000000, %fd137, %p46;
	setp.geu.f32 	%p47, %f2, 0f40874800;
	@%p47 bra 	$L__BB3_23;
	shr.u32 	%r50, %r23, 31;
	add.s32 	%r51, %r23, %r50;
	shr.s32 	%r52, %r51, 1;
	shl.b32 	%r53, %r52, 20;
	add.s32 	%r54, %r25, %r53;
	mov.b64 	%fd138, {%r24, %r54};
	sub.s32 	%r55, %r23, %r52;
	shl.b32 	%r56, %r55, 20;
	add.s32 	%r57, %r56, 1072693248;
	mov.b32 	%r58, 0;
	mov.b64 	%fd139, {%r58, %r57};
	mul.f64 	%fd173, %fd139, %fd138;
$L__BB3_23:
	st.global.f64 	[%rd34], %fd173;
	add.f64 	%fd177, %fd20, %fd173;
	add.s32 	%r78, %r78, 2;
	add.s64 	%rd34, %rd34, 16;
	setp.ne.s32 	%p48, %r78, 0;
	@%p48 bra 	$L__BB3_17;
	cvt.u64.u32 	%rd35, %r34;
$L__BB3_25:
	and.b32  	%r60, %r31, 1;
	setp.eq.b32 	%p49, %r60, 1;
	not.pred 	%p50, %p49;
	@%p50 bra 	$L__BB3_30;
	shl.b64 	%rd29, %rd35, 3;
	add.s64 	%rd14, %rd2, %rd29;
	ld.global.f64 	%fd140, [%rd14];
	sub.f64 	%fd29, %fd140, %fd169;
	fma.rn.f64 	%fd141, %fd29, 0d3FF71547652B82FE, 0d4338000000000000;
	{
	.reg .b32 %temp; 
	mov.b64 	{%r27, %temp}, %fd141;
	}
	mov.f64 	%fd142, 0dC338000000000000;
	add.rn.f64 	%fd143, %fd141, %fd142;
	fma.rn.f64 	%fd144, %fd143, 0dBFE62E42FEFA39EF, %fd29;
	fma.rn.f64 	%fd145, %fd143, 0dBC7ABC9E3B39803F, %fd144;
	fma.rn.f64 	%fd146, %fd145, 0d3E5ADE1569CE2BDF, 0d3E928AF3FCA213EA;
	fma.rn.f64 	%fd147, %fd146, %fd145, 0d3EC71DEE62401315;
	fma.rn.f64 	%fd148, %fd147, %fd145, 0d3EFA01997C89EB71;
	fma.rn.f64 	%fd149, %fd148, %fd145, 0d3F2A01A014761F65;
	fma.rn.f64 	%fd150, %fd149, %fd145, 0d3F56C16C1852B7AF;
	fma.rn.f64 	%fd151, %fd150, %fd145, 0d3F81111111122322;
	fma.rn.f64 	%fd152, %fd151, %fd145, 0d3FA55555555502A1;
	fma.rn.f64 	%fd153, %fd152, %fd145, 0d3FC5555555555511;
	fma.rn.f64 	%fd154, %fd153, %fd145, 0d3FE000000000000B;
	fma.rn.f64 	%fd155, %fd154, %fd145, 0d3FF0000000000000;
	fma.rn.f64 	%fd156, %fd155, %fd145, 0d3FF0000000000000;
	{
	.reg .b32 %temp; 
	mov.b64 	{%r28, %temp}, %fd156;
	}
	{
	.reg .b32 %temp; 
	mov.b64 	{%temp, %r29}, %fd156;
	}
	shl.b32 	%r61, %r27, 20;
	add.s32 	%r62, %r61, %r29;
	mov.b64 	%fd176, {%r28, %r62};
	{
	.reg .b32 %temp; 
	mov.b64 	{%temp, %r63}, %fd29;
	}
	mov.b32 	%f6, %r63;
	abs.f32 	%f3, %f6;
	setp.lt.f32 	%p51, %f3, 0f4086232B;
	@%p51 bra 	$L__BB3_29;
	setp.lt.f64 	%p52, %fd29, 0d0000000000000000;
	add.f64 	%fd157, %fd29, 0d7FF0000000000000;
	selp.f64 	%fd176, 0d0000000000000000, %fd157, %p52;
	setp.geu.f32 	%p53, %f3, 0f40874800;
	@%p53 bra 	$L__BB3_29;
	shr.u32 	%r64, %r27, 31;
	add.s32 	%r65, %r27, %r64;
	shr.s32 	%r66, %r65, 1;
	shl.b32 	%r67, %r66, 20;
	add.s32 	%r68, %r29, %r67;
	mov.b64 	%fd158, {%r28, %r68};
	sub.s32 	%r69, %r27, %r66;
	shl.b32 	%r70, %r69, 20;
	add.s32 	%r71, %r70, 1072693248;
	mov.b32 	%r72, 0;
	mov.b64 	%fd159, {%r72, %r71};
	mul.f64 	%fd176, %fd159, %fd158;
$L__BB3_29:
	st.global.f64 	[%rd14], %fd176;
	add.f64 	%fd177, %fd177, %fd176;
$L__BB3_30:
	mov.u32 	%r30, %tid.x;
	setp.ge.s32 	%p54, %r30, %r31;
	@%p54 bra 	$L__BB3_32;
	mul.wide.u32 	%rd30, %r30, 8;
	add.s64 	%rd31, %rd2, %rd30;
	ld.global.f64 	%fd160, [%rd31];
	div.rn.f64 	%fd161, %fd160, %fd177;
	st.global.f64 	[%rd31], %fd161;
$L__BB3_32:
	ret;

}
	// .globl	_Z20outputGradientKernelPdS_S_ii
.visible .entry _Z20outputGradientKernelPdS_S_ii(
	.param .u64 .ptr .align 1 _Z20outputGradientKernelPdS_S_ii_param_0,
	.param .u64 .ptr .align 1 _Z20outputGradientKernelPdS_S_ii_param_1,
	.param .u64 .ptr .align 1 _Z20outputGradientKernelPdS_S_ii_param_2,
	.param .u32 _Z20outputGradientKernelPdS_S_ii_param_3,
	.param .u32 _Z20outputGradientKernelPdS_S_ii_param_4
)
{
	.reg .pred 	%p<4>;
	.reg .b32 	%r<14>;
	.reg .b64 	%rd<11>;
	.reg .b64 	%fd<4>;

	ld.param.u64 	%rd1, [_Z20outputGradientKernelPdS_S_ii_param_0];
	ld.param.u64 	%rd2, [_Z20outputGradientKernelPdS_S_ii_param_1];
	ld.param.u64 	%rd3, [_Z20outputGradientKernelPdS_S_ii_param_2];
	ld.param.u32 	%r3, [_Z20outputGradientKernelPdS_S_ii_param_3];
	ld.param.u32 	%r4, [_Z20outputGradientKernelPdS_S_ii_param_4];
	mov.u32 	%r6, %ctaid.x;
	mov.u32 	%r7, %ntid.x;
	mov.u32 	%r8, %tid.x;
	mad.lo.s32 	%r1, %r6, %r7, %r8;
	mov.u32 	%r9, %ctaid.y;
	mov.u32 	%r10, %ntid.y;
	mov.u32 	%r11, %tid.y;
	mad.lo.s32 	%r12, %r9, %r10, %r11;
	setp.ge.s32 	%p1, %r1, %r3;
	setp.ge.s32 	%p2, %r12, %r4;
	or.pred  	%p3, %p1, %p2;
	@%p3 bra 	$L__BB4_2;
	cvta.to.global.u64 	%rd4, %rd1;
	cvta.to.global.u64 	%rd5, %rd2;
	cvta.to.global.u64 	%rd6, %rd3;
	mad.lo.s32 	%r13, %r3, %r12, %r1;
	mul.wide.s32 	%rd7, %r13, 8;
	add.s64 	%rd8, %rd4, %rd7;
	ld.global.f64 	%fd1, [%rd8];
	add.s64 	%rd9, %rd5, %rd7;
	ld.global.f64 	%fd2, [%rd9];
	sub.f64 	%fd3, %fd1, %fd2;
	add.s64 	%rd10, %rd6, %rd7;
	st.global.f64 	[%rd10], %fd3;
$L__BB4_2:
	ret;

}
	// .globl	_Z20hiddenGradientKernelPdS_S_S_iii
.visible .entry _Z20hiddenGradientKernelPdS_S_S_iii(
	.param .u64 .ptr .align 1 _Z20hiddenGradientKernelPdS_S_S_iii_param_0,
	.param .u64 .ptr .align 1 _Z20hiddenGradientKernelPdS_S_S_iii_param_1,
	.param .u64 .ptr .align 1 _Z20hiddenGradientKernelPdS_S_S_iii_param_2,
	.param .u64 .ptr .align 1 _Z20hiddenGradientKernelPdS_S_S_iii_param_3,
	.param .u32 _Z20hiddenGradientKernelPdS_S_S_iii_param_4,
	.param .u32 _Z20hiddenGradientKernelPdS_S_S_iii_param_5,
	.param .u32 _Z20hiddenGradientKernelPdS_S_S_iii_param_6
)
{
	.reg .pred 	%p<14>;
	.reg .b32 	%r<43>;
	.reg .b64 	%rd<56>;
	.reg .b64 	%fd<71>;

	ld.param.u64 	%rd8, [_Z20hiddenGradientKernelPdS_S_S_iii_param_0];
	ld.param.u64 	%rd9, [_Z20hiddenGradientKernelPdS_S_S_iii_param_1];
	ld.param.u64 	%rd6, [_Z20hiddenGradientKernelPdS_S_S_iii_param_2];
	ld.param.u64 	%rd7, [_Z20hiddenGradientKernelPdS_S_S_iii_param_3];
	ld.param.u32 	%r18, [_Z20hiddenGradientKernelPdS_S_S_iii_param_4];
	ld.param.u32 	%r19, [_Z20hiddenGradientKernelPdS_S_S_iii_param_5];
	ld.param.u32 	%r20, [_Z20hiddenGradientKernelPdS_S_S_iii_param_6];
	cvta.to.global.u64 	%rd1, %rd8;
	cvta.to.global.u64 	%rd2, %rd9;
	mov.u32 	%r22, %ctaid.x;
	mov.u32 	%r23, %ntid.x;
	mov.u32 	%r24, %tid.x;
	mad.lo.s32 	%r1, %r22, %r23, %r24;
	mov.u32 	%r25, %ctaid.y;
	mov.u32 	%r26, %ntid.y;
	mov.u32 	%r27, %tid.y;
	mad.lo.s32 	%r28, %r25, %r26, %r27;
	setp.ge.s32 	%p1, %r1, %r18;
	setp.ge.s32 	%p2, %r28, %r20;
	or.pred  	%p3, %p1, %p2;
	@%p3 bra 	$L__BB5_14;
	setp.lt.s32 	%p4, %r19, 1;
	mov.f64 	%fd70, 0d0000000000000000;
	@%p4 bra 	$L__BB5_13;
	mul.lo.s32 	%r3, %r19, %r28;
	and.b32  	%r4, %r19, 7;
	setp.lt.u32 	%p5, %r19, 8;
	mov.f64 	%fd70, 0d0000000000000000;
	mov.b32 	%r41, 0;
	@%p5 bra 	$L__BB5_5;
	and.b32  	%r41, %r19, 2147483640;
	neg.s32 	%r39, %r41;
	shl.b32 	%r7, %r18, 3;
	mul.wide.u32 	%rd10, %r3, 8;
	add.s64 	%rd11, %rd10, %rd1;
	add.s64 	%rd55, %rd11, 32;
	mov.f64 	%fd70, 0d0000000000000000;
	mul.wide.s32 	%rd14, %r18, 8;
	mov.u32 	%r38, %r1;
$L__BB5_4:
	.pragma "nounroll";
	mul.wide.s32 	%rd12, %r38, 8;
	add.s64 	%rd13, %rd2, %rd12;
	ld.global.f64 	%fd17, [%rd13];
	ld.global.f64 	%fd18, [%rd55+-32];
	fma.rn.f64 	%fd19, %fd17, %fd18, %fd70;
	add.s64 	%rd15, %rd13, %rd14;
	ld.global.f64 	%fd20, [%rd15];
	ld.global.f64 	%fd21, [%rd55+-24];
	fma.rn.f64 	%fd22, %fd20, %fd21, %fd19;
	add.s64 	%rd16, %rd15, %rd14;
	ld.global.f64 	%fd23, [%rd16];
	ld.global.f64 	%fd24, [%rd55+-16];
	fma.rn.f64 	%fd25, %fd23, %fd24, %fd22;
	add.s64 	%rd17, %rd16, %rd14;
	ld.global.f64 	%fd26, [%rd17];
	ld.global.f64 	%fd27, [%rd55+-8];
	fma.rn.f64 	%fd28, %fd26, %fd27, %fd25;
	add.s64 	%rd18, %rd17, %rd14;
	ld.global.f64 	%fd29, [%rd18];
	ld.global.f64 	%fd30, [%rd55];
	fma.rn.f64 	%fd31, %fd29, %fd30, %fd28;
	add.s64 	%rd19, %rd18, %rd14;
	ld.global.f64 	%fd32, [%rd19];
	ld.global.f64 	%fd33, [%rd55+8];
	fma.rn.f64 	%fd34, %fd32, %fd33, %fd31;
	add.s64 	%rd20, %rd19, %rd14;
	ld.global.f64 	%fd35, [%rd20];
	ld.global.f64 	%fd36, [%rd55+16];
	fma.rn.f64 	%fd37, %fd35, %fd36, %fd34;
	add.s64 	%rd21, %rd20, %rd14;
	ld.global.f64 	%fd38, [%rd21];
	ld.global.f64 	%fd39, [%rd55+24];
	fma.rn.f64 	%fd70, %fd38, %fd39, %fd37;
	add.s32 	%r39, %r39, 8;
	add.s32 	%r38, %r38, %r7;
	add.s64 	%rd55, %rd55, 64;
	setp.ne.s32 	%p6, %r39, 0;
	@%p6 bra 	$L__BB5_4;
$L__BB5_5:
	setp.eq.s32 	%p7, %r4, 0;
	@%p7 bra 	$L__BB5_13;
	and.b32  	%r13, %r19, 3;
	setp.lt.u32 	%p8, %r4, 4;
	@%p8 bra 	$L__BB5_8;
	mad.lo.s32 	%r30, %r41, %r18, %r1;
	mul.wide.s32 	%rd22, %r30, 8;
	add.s64 	%rd23, %rd2, %rd22;
	ld.global.f64 	%fd41, [%rd23];
	add.s32 	%r31, %r41, %r3;
	mul.wide.u32 	%rd24, %r31, 8;
	add.s64 	%rd25, %rd1, %rd24;
	ld.global.f64 	%fd42, [%rd25];
	fma.rn.f64 	%fd43, %fd41, %fd42, %fd70;
	mul.wide.s32 	%rd26, %r18, 8;
	add.s64 	%rd27, %rd23, %rd26;
	ld.global.f64 	%fd44, [%rd27];
	cvt.u64.u32 	%rd28, %r3;
	cvt.u64.u32 	%rd29, %r41;
	add.s64 	%rd30, %rd29, %rd28;
	shl.b64 	%rd31, %rd30, 3;
	add.s64 	%rd32, %rd1, %rd31;
	ld.global.f64 	%fd45, [%rd32+8];
	fma.rn.f64 	%fd46, %fd44, %fd45, %fd43;
	add.s64 	%rd33, %rd27, %rd26;
	ld.global.f64 	%fd47, [%rd33];
	ld.global.f64 	%fd48, [%rd32+16];
	fma.rn.f64 	%fd49, %fd47, %fd48, %fd46;
	add.s64 	%rd34, %rd33, %rd26;
	ld.global.f64 	%fd50, [%rd34];
	ld.global.f64 	%fd51, [%rd32+24];
	fma.rn.f64 	%fd70, %fd50, %fd51, %fd49;
	add.s32 	%r41, %r41, 4;
$L__BB5_8:
	setp.eq.s32 	%p9, %r13, 0;
	@%p9 bra 	$L__BB5_13;
	setp.eq.s32 	%p10, %r13, 1;
	@%p10 bra 	$L__BB5_11;
	mad.lo.s32 	%r32, %r41, %r18, %r1;
	mul.wide.s32 	%rd35, %r32, 8;
	add.s64 	%rd36, %rd2, %rd35;
	ld.global.f64 	%fd53, [%rd36];
	add.s32 	%r33, %r41, %r3;
	mul.wide.u32 	%rd37, %r33, 8;
	add.s64 	%rd38, %rd1, %rd37;
	ld.global.f64 	%fd54, [%rd38];
	fma.rn.f64 	%fd55, %fd53, %fd54, %fd70;
	mul.wide.s32 	%rd39, %r18, 8;
	add.s64 	%rd40, %rd36, %rd39;
	ld.global.f64 	%fd56, [%rd40];
	cvt.u64.u32 	%rd41, %r3;
	cvt.u64.u32 	%rd42, %r41;
	add.s64 	%rd43, %rd42, %rd41;
	shl.b64 	%rd44, %rd43, 3;
	add.s64 	%rd45, %rd1, %rd44;
	ld.global.f64 	%fd57, [%rd45+8];
	fma.rn.f64 	%fd70, %fd56, %fd57, %fd55;
	add.s32 	%r41, %r41, 2;
$L__BB5_11:
	and.b32  	%r34, %r19, 1;
	setp.eq.b32 	%p11, %r34, 1;
	not.pred 	%p12, %p11;
	@%p12 bra 	$L__BB5_13;
	mad.lo.s32 	%r35, %r41, %r18, %r1;
	mul.wide.s32 	%rd46, %r35, 8;
	add.s64 	%rd47, %rd2, %rd46;
	ld.global.f64 	%fd58, [%rd47];
	add.s32 	%r36, %r41, %r3;
	mul.wide.u32 	%rd48, %r36, 8;
	add.s64 	%rd49, %rd1, %rd48;
	ld.global.f64 	%fd59, [%rd49];
	fma.rn.f64 	%fd70, %fd58, %fd59, %fd70;
$L__BB5_13:
	mad.lo.s32 	%r37, %r18, %r28, %r1;
	cvta.to.global.u64 	%rd50, %rd6;
	mul.wide.s32 	%rd51, %r37, 8;
	add.s64 	%rd52, %rd50, %rd51;
	ld.global.f64 	%fd60, [%rd52];
	setp.gt.f64 	%p13, %fd60, 0d0000000000000000;
	selp.f64 	%fd61, 0d3FF0000000000000, 0d0000000000000000, %p13;
	mul.f64 	%fd62, %fd70, %fd61;
	cvta.to.global.u64 	%rd53, %rd7;
	add.s64 	%rd54, %rd53, %rd51;
	st.global.f64 	[%rd54], %fd62;
$L__BB5_14:
	ret;

}
	// .globl	_Z25updateOutputWeightsKernelPdS_S_diii
.visible .entry _Z25updateOutputWeightsKernelPdS_S_diii(
	.param .u64 .ptr .align 1 _Z25updateOutputWeightsKernelPdS_S_diii_param_0,
	.param .u64 .ptr .align 1 _Z25updateOutputWeightsKernelPdS_S_diii_param_1,
	.param .u64 .ptr .align 1 _Z25updateOutputWeightsKernelPdS_S_diii_param_2,
	.param .f64 _Z25updateOutputWeightsKernelPdS_S_diii_param_3,
	.param .u32 _Z25updateOutputWeightsKernelPdS_S_diii_param_4,
	.param .u32 _Z25updateOutputWeightsKernelPdS_S_diii_param_5,
	.param .u32 _Z25updateOutputWeightsKernelPdS_S_diii_param_6
)
{
	.reg .pred 	%p<13>;
	.reg .b32 	%r<46>;
	.reg .b64 	%rd<54>;
	.reg .b64 	%fd<75>;

	ld.param.u64 	%rd4, [_Z25updateOutputWeightsKernelPdS_S_diii_param_1];
	ld.param.u64 	%rd5, [_Z25updateOutputWeightsKernelPdS_S_diii_param_2];
	ld.param.u32 	%r23, [_Z25updateOutputWeightsKernelPdS_S_diii_param_4];
	ld.param.u32 	%r21, [_Z25updateOutputWeightsKernelPdS_S_diii_param_5];
	ld.param.u32 	%r22, [_Z25updateOutputWeightsKernelPdS_S_diii_param_6];
	cvta.to.global.u64 	%rd1, %rd5;
	cvta.to.global.u64 	%rd2, %rd4;
	mov.u32 	%r24, %ctaid.x;
	mov.u32 	%r25, %ntid.x;
	mov.u32 	%r26, %tid.x;
	mad.lo.s32 	%r1, %r24, %r25, %r26;
	mov.u32 	%r27, %ctaid.y;
	mov.u32 	%r28, %ntid.y;
	mov.u32 	%r29, %tid.y;
	mad.lo.s32 	%r30, %r27, %r28, %r29;
	setp.ge.s32 	%p1, %r1, %r21;
	setp.ge.s32 	%p2, %r30, %r23;
	or.pred  	%p3, %p1, %p2;
	@%p3 bra 	$L__BB6_14;
	setp.lt.s32 	%p4, %r22, 1;
	mov.f64 	%fd74, 0d0000000000000000;
	@%p4 bra 	$L__BB6_13;
	and.b32  	%r3, %r22, 7;
	setp.lt.u32 	%p5, %r22, 8;
	mov.f64 	%fd74, 0d0000000000000000;
	mov.b32 	%r44, 0;
	@%p5 bra 	$L__BB6_5;
	and.b32  	%r44, %r22, 2147483640;
	neg.s32 	%r42, %r44;
	shl.b32 	%r6, %r23, 3;
	shl.b32 	%r7, %r21, 3;
	mov.f64 	%fd74, 0d0000000000000000;
	mul.wide.s32 	%rd10, %r21, 8;
	mul.wide.s32 	%rd12, %r23, 8;
	mov.u32 	%r40, %r1;
	mov.u32 	%r41, %r30;
$L__BB6_4:
	.pragma "nounroll";
	mul.wide.s32 	%rd6, %r40, 8;
	add.s64 	%rd7, %rd2, %rd6;
	ld.global.f64 	%fd18, [%rd7];
	mul.wide.s32 	%rd8, %r41, 8;
	add.s64 	%rd9, %rd1, %rd8;
	ld.global.f64 	%fd19, [%rd9];
	fma.rn.f64 	%fd20, %fd18, %fd19, %fd74;
	add.s64 	%rd11, %rd7, %rd10;
	ld.global.f64 	%fd21, [%rd11];
	add.s64 	%rd13, %rd9, %rd12;
	ld.global.f64 	%fd22, [%rd13];
	fma.rn.f64 	%fd23, %fd21, %fd22, %fd20;
	add.s64 	%rd14, %rd11, %rd10;
	ld.global.f64 	%fd24, [%rd14];
	add.s64 	%rd15, %rd13, %rd12;
	ld.global.f64 	%fd25, [%rd15];
	fma.rn.f64 	%fd26, %fd24, %fd25, %fd23;
	add.s64 	%rd16, %rd14, %rd10;
	ld.global.f64 	%fd27, [%rd16];
	add.s64 	%rd17, %rd15, %rd12;
	ld.global.f64 	%fd28, [%rd17];
	fma.rn.f64 	%fd29, %fd27, %fd28, %fd26;
	add.s64 	%rd18, %rd16, %rd10;
	ld.global.f64 	%fd30, [%rd18];
	add.s64 	%rd19, %rd17, %rd12;
	ld.global.f64 	%fd31, [%rd19];
	fma.rn.f64 	%fd32, %fd30, %fd31, %fd29;
	add.s64 	%rd20, %rd18, %rd10;
	ld.global.f64 	%fd33, [%rd20];
	add.s64 	%rd21, %rd19, %rd12;
	ld.global.f64 	%fd34, [%rd21];
	fma.rn.f64 	%fd35, %fd33, %fd34, %fd32;
	add.s64 	%rd22, %rd20, %rd10;
	ld.global.f64 	%fd36, [%rd22];
	add.s64 	%rd23, %rd21, %rd12;
	ld.global.f64 	%fd37, [%rd23];
	fma.rn.f64 	%fd38, %fd36, %fd37, %fd35;
	add.s64 	%rd24, %rd22, %rd10;
	ld.global.f64 	%fd39, [%rd24];
	add.s64 	%rd25, %rd23, %rd12;
	ld.global.f64 	%fd40, [%rd25];
	fma.rn.f64 	%fd74, %fd39, %fd40, %fd38;
	add.s32 	%r42, %r42, 8;
	add.s32 	%r41, %r41, %r6;
	add.s32 	%r40, %r40, %r7;
	setp.ne.s32 	%p6, %r42, 0;
	@%p6 bra 	$L__BB6_4;
$L__BB6_5:
	setp.eq.s32 	%p7, %r3, 0;
	@%p7 bra 	$L__BB6_13;
	and.b32  	%r15, %r22, 3;
	setp.lt.u32 	%p8, %r3, 4;
	@%p8 bra 	$L__BB6_8;
	mad.lo.s32 	%r32, %r44, %r21, %r1;
	mul.wide.s32 	%rd26, %r32, 8;
	add.s64 	%rd27, %rd2, %rd26;
	ld.global.f64 	%fd42, [%rd27];
	mad.lo.s32 	%r33, %r44, %r23, %r30;
	mul.wide.s32 	%rd28, %r33, 8;
	add.s64 	%rd29, %rd1, %rd28;
	ld.global.f64 	%fd43, [%rd29];
	fma.rn.f64 	%fd44, %fd42, %fd43, %fd74;
	mul.wide.s32 	%rd30, %r21, 8;
	add.s64 	%rd31, %rd27, %rd30;
	ld.global.f64 	%fd45, [%rd31];
	mul.wide.s32 	%rd32, %r23, 8;
	add.s64 	%rd33, %rd29, %rd32;
	ld.global.f64 	%fd46, [%rd33];
	fma.rn.f64 	%fd47, %fd45, %fd46, %fd44;
	add.s64 	%rd34, %rd31, %rd30;
	ld.global.f64 	%fd48, [%rd34];
	add.s64 	%rd35, %rd33, %rd32;
	ld.global.f64 	%fd49, [%rd35];
	fma.rn.f64 	%fd50, %fd48, %fd49, %fd47;
	add.s64 	%rd36, %rd34, %rd30;
	ld.global.f64 	%fd51, [%rd36];
	add.s64 	%rd37, %rd35, %rd32;
	ld.global.f64 	%fd52, [%rd37];
	fma.rn.f64 	%fd74, %fd51, %fd52, %fd50;
	add.s32 	%r44, %r44, 4;
$L__BB6_8:
	setp.eq.s32 	%p9, %r15, 0;
	@%p9 bra 	$L__BB6_13;
	setp.eq.s32 	%p10, %r15, 1;
	@%p10 bra 	$L__BB6_11;
	mad.lo.s32 	%r34, %r44, %r21, %r1;
	mul.wide.s32 	%rd38, %r34, 8;
	add.s64 	%rd39, %rd2, %rd38;
	ld.global.f64 	%fd54, [%rd39];
	mad.lo.s32 	%r35, %r44, %r23, %r30;
	mul.wide.s32 	%rd40, %r35, 8;
	add.s64 	%rd41, %rd1, %rd40;
	ld.global.f64 	%fd55, [%rd41];
	fma.rn.f64 	%fd56, %fd54, %fd55, %fd74;
	mul.wide.s32 	%rd42, %r21, 8;
	add.s64 	%rd43, %rd39, %rd42;
	ld.global.f64 	%fd57, [%rd43];
	mul.wide.s32 	%rd44, %r23, 8;
	add.s64 	%rd45, %rd41, %rd44;
	ld.global.f64 	%fd58, [%rd45];
	fma.rn.f64 	%fd74, %fd57, %fd58, %fd56;
	add.s32 	%r44, %r44, 2;
$L__BB6_11:
	and.b32  	%r36, %r22, 1;
	setp.eq.b32 	%p11, %r36, 1;
	not.pred 	%p12, %p11;
	@%p12 bra 	$L__BB6_13;
	mad.lo.s32 	%r37, %r44, %r21, %r1;
	mul.wide.s32 	%rd46, %r37, 8;
	add.s64 	%rd47, %rd2, %rd46;
	ld.global.f64 	%fd59, [%rd47];
	mad.lo.s32 	%r38, %r44, %r23, %r30;
	mul.wide.s32 	%rd48, %r38, 8;
	add.s64 	%rd49, %rd1, %rd48;
	ld.global.f64 	%fd60, [%rd49];
	fma.rn.f64 	%fd74, %fd59, %fd60, %fd74;
$L__BB6_13:
	ld.param.f64 	%fd66, [_Z25updateOutputWeightsKernelPdS_S_diii_param_3];
	ld.param.u64 	%rd53, [_Z25updateOutputWeightsKernelPdS_S_diii_param_0];
	mul.f64 	%fd61, %fd66, %fd74;
	cvt.rn.f64.s32 	%fd62, %r22;
	div.rn.f64 	%fd63, %fd61, %fd62;
	mad.lo.s32 	%r39, %r23, %r1, %r30;
	cvta.to.global.u64 	%rd50, %rd53;
	mul.wide.s32 	%rd51, %r39, 8;
	add.s64 	%rd52, %rd50, %rd51;
	ld.global.f64 	%fd64, [%rd52];
	sub.f64 	%fd65, %fd64, %fd63;
	st.global.f64 	[%rd52], %fd65;
$L__BB6_14:
	ret;

}
	// .globl	_Z25updateHiddenWeightsKernelPdS_S_diii
.visible .entry _Z25updateHiddenWeightsKernelPdS_S_diii(
	.param .u64 .ptr .align 1 _Z25updateHiddenWeightsKernelPdS_S_diii_param_0,
	.param .u64 .ptr .align 1 _Z25updateHiddenWeightsKernelPdS_S_diii_param_1,
	.param .u64 .ptr .align 1 _Z25updateHiddenWeightsKernelPdS_S_diii_param_2,
	.param .f64 _Z25updateHiddenWeightsKernelPdS_S_diii_param_3,
	.param .u32 _Z25updateHiddenWeightsKernelPdS_S_diii_param_4,
	.param .u32 _Z25updateHiddenWeightsKernelPdS_S_diii_param_5,
	.param .u32 _Z25updateHiddenWeightsKernelPdS_S_diii_param_6
)
{
	.reg .pred 	%p<13>;
	.reg .b32 	%r<46>;
	.reg .b64 	%rd<54>;
	.reg .b64 	%fd<75>;

	ld.param.u64 	%rd4, [_Z25updateHiddenWeightsKernelPdS_S_diii_param_1];
	ld.param.u64 	%rd5, [_Z25updateHiddenWeightsKernelPdS_S_diii_param_2];
	ld.param.u32 	%r23, [_Z25updateHiddenWeightsKernelPdS_S_diii_param_4];
	ld.param.u32 	%r21, [_Z25updateHiddenWeightsKernelPdS_S_diii_param_5];
	ld.param.u32 	%r22, [_Z25updateHiddenWeightsKernelPdS_S_diii_param_6];
	cvta.to.global.u64 	%rd1, %rd5;
	cvta.to.global.u64 	%rd2, %rd4;
	mov.u32 	%r24, %ctaid.x;
	mov.u32 	%r25, %ntid.x;
	mov.u32 	%r26, %tid.x;
	mad.lo.s32 	%r1, %r24, %r25, %r26;
	mov.u32 	%r27, %ctaid.y;
	mov.u32 	%r28, %ntid.y;
	mov.u32 	%r29, %tid.y;
	mad.lo.s32 	%r30, %r27, %r28, %r29;
	setp.ge.s32 	%p1, %r1, %r21;
	setp.ge.s32 	%p2, %r30, %r23;
	or.pred  	%p3, %p1, %p2;
	@%p3 bra 	$L__BB7_14;
	setp.lt.s32 	%p4, %r22, 1;
	mov.f64 	%fd74, 0d0000000000000000;
	@%p4 bra 	$L__BB7_13;
	and.b32  	%r3, %r22, 7;
	setp.lt.u32 	%p5, %r22, 8;
	mov.f64 	%fd74, 0d0000000000000000;
	mov.b32 	%r44, 0;
	@%p5 bra 	$L__BB7_5;
	and.b32  	%r44, %r22, 2147483640;
	neg.s32 	%r42, %r44;
	shl.b32 	%r6, %r23, 3;
	shl.b32 	%r7, %r21, 3;
	mov.f64 	%fd74, 0d0000000000000000;
	mul.wide.s32 	%rd10, %r21, 8;
	mul.wide.s32 	%rd12, %r23, 8;
	mov.u32 	%r40, %r1;
	mov.u32 	%r41, %r30;
$L__BB7_4:
	.pragma "nounroll";
	mul.wide.s32 	%rd6, %r40, 8;
	add.s64 	%rd7, %rd2, %rd6;
	ld.global.f64 	%fd18, [%rd7];
	mul.wide.s32 	%rd8, %r41, 8;
	add.s64 	%rd9, %rd1, %rd8;
	ld.global.f64 	%fd19, [%rd9];
	fma.rn.f64 	%fd20, %fd18, %fd19, %fd74;
	add.s64 	%rd11, %rd7, %rd10;
	ld.global.f64 	%fd21, [%rd11];
	add.s64 	%rd13, %rd9, %rd12;
	ld.global.f64 	%fd22, [%rd13];
	fma.rn.f64 	%fd23, %fd21, %fd22, %fd20;
	add.s64 	%rd14, %rd11, %rd10;
	ld.global.f64 	%fd24, [%rd14];
	add.s64 	%rd15, %rd13, %rd12;
	ld.global.f64 	%fd25, [%rd15];
	fma.rn.f64 	%fd26, %fd24, %fd25, %fd23;
	add.s64 	%rd16, %rd14, %rd10;
	ld.global.f64 	%fd27, [%rd16];
	add.s64 	%rd17, %rd15, %rd12;
	ld.global.f64 	%fd28, [%rd17];
	fma.rn.f64 	%fd29, %fd27, %fd28, %fd26;
	add.s64 	%rd18, %rd16, %rd10;
	ld.global.f64 	%fd30, [%rd18];
	add.s64 	%rd19, %rd17, %rd12;
	ld.global.f64 	%fd31, [%rd19];
	fma.rn.f64 	%fd32, %fd30, %fd31, %fd29;
	add.s64 	%rd20, %rd18, %rd10;
	ld.global.f64 	%fd33, [%rd20];
	add.s64 	%rd21, %rd19, %rd12;
	ld.global.f64 	%fd34, [%rd21];
	fma.rn.f64 	%fd35, %fd33, %fd34, %fd32;
	add.s64 	%rd22, %rd20, %rd10;
	ld.global.f64 	%fd36, [%rd22];
	add.s64 	%rd23, %rd21, %rd12;
	ld.global.f64 	%fd37, [%rd23];
	fma.rn.f64 	%fd38, %fd36, %fd37, %fd35;
	add.s64 	%rd24, %rd22, %rd10;
	ld.global.f64 	%fd39, [%rd24];
	add.s64 	%rd25, %rd23, %rd12;
	ld.global.f64 	%fd40, [%rd25];
	fma.rn.f64 	%fd74, %fd39, %fd40, %fd38;
	add.s32 	%r42, %r42, 8;
	add.s32 	%r41, %r41, %r6;
	add.s32 	%r40, %r40, %r7;
	setp.ne.s32 	%p6, %r42, 0;
	@%p6 bra 	$L__BB7_4;
$L__BB7_5:
	setp.eq.s32 	%p7, %r3, 0;
	@%p7 bra 	$L__BB7_13;
	and.b32  	%r15, %r22, 3;
	setp.lt.u32 	%p8, %r3, 4;
	@%p8 bra 	$L__BB7_8;
	mad.lo.s32 	%r32, %r44, %r21, %r1;
	mul.wide.s32 	%rd26, %r32, 8;
	add.s64 	%rd27, %rd2, %rd26;
	ld.global.f64 	%fd42, [%rd27];
	mad.lo.s32 	%r33, %r44, %r23, %r30;
	mul.wide.s32 	%rd28, %r33, 8;
	add.s64 	%rd29, %rd1, %rd28;
	ld.global.f64 	%fd43, [%rd29];
	fma.rn.f64 	%fd44, %fd42, %fd43, %fd74;
	mul.wide.s32 	%rd30, %r21, 8;
	add.s64 	%rd31, %rd27, %rd30;
	ld.global.f64 	%fd45, [%rd31];
	mul.wide.s32 	%rd32, %r23, 8;
	add.s64 	%rd33, %rd29, %rd32;
	ld.global.f64 	%fd46, [%rd33];
	fma.rn.f64 	%fd47, %fd45, %fd46, %fd44;
	add.s64 	%rd34, %rd31, %rd30;
	ld.global.f64 	%fd48, [%rd34];
	add.s64 	%rd35, %rd33, %rd32;
	ld.global.f64 	%fd49, [%rd35];
	fma.rn.f64 	%fd50, %fd48, %fd49, %fd47;
	add.s64 	%rd36, %rd34, %rd30;
	ld.global.f64 	%fd51, [%rd36];
	add.s64 	%rd37, %rd35, %rd32;
	ld.global.f64 	%fd52, [%rd37];
	fma.rn.f64 	%fd74, %fd51, %fd52, %fd50;
	add.s32 	%r44, %r44, 4;
$L__BB7_8:
	setp.eq.s32 	%p9, %r15, 0;
	@%p9 bra 	$L__BB7_13;
	setp.eq.s32 	%p10, %r15, 1;
	@%p10 bra 	$L__BB7_11;
	mad.lo.s32 	%r34, %r44, %r21, %r1;
	mul.wide.s32 	%rd38, %r34, 8;
	add.s64 	%rd39, %rd2, %rd38;
	ld.global.f64 	%fd54, [%rd39];
	mad.lo.s32 	%r35, %r44, %r23, %r30;
	mul.wide.s32 	%rd40, %r35, 8;
	add.s64 	%rd41, %rd1, %rd40;
	ld.global.f64 	%fd55, [%rd41];
	fma.rn.f64 	%fd56, %fd54, %fd55, %fd74;
	mul.wide.s32 	%rd42, %r21, 8;
	add.s64 	%rd43, %rd39, %rd42;
	ld.global.f64 	%fd57, [%rd43];
	mul.wide.s32 	%rd44, %r23, 8;
	add.s64 	%rd45, %rd41, %rd44;
	ld.global.f64 	%fd58, [%rd45];
	fma.rn.f64 	%fd74, %fd57, %fd58, %fd56;
	add.s32 	%r44, %r44, 2;
$L__BB7_11:
	and.b32  	%r36, %r22, 1;
	setp.eq.b32 	%p11, %r36, 1;
	not.pred 	%p12, %p11;
	@%p12 bra 	$L__BB7_13;
	mad.lo.s32 	%r37, %r44, %r21, %r1;
	mul.wide.s32 	%rd46, %r37, 8;
	add.s64 	%rd47, %rd2, %rd46;
	ld.global.f64 	%fd59, [%rd47];
	mad.lo.s32 	%r38, %r44, %r23, %r30;
	mul.wide.s32 	%rd48, %r38, 8;
	add.s64 	%rd49, %rd1, %rd48;
	ld.global.f64 	%fd60, [%rd49];
	fma.rn.f64 	%fd74, %fd59, %fd60, %fd74;
$L__BB7_13:
	ld.param.f64 	%fd66, [_Z25updateHiddenWeightsKernelPdS_S_diii_param_3];
	ld.param.u64 	%rd53, [_Z25updateHiddenWeightsKernelPdS_S_diii_param_0];
	mul.f64 	%fd61, %fd66, %fd74;
	cvt.rn.f64.s32 	%fd62, %r22;
	div.rn.f64 	%fd63, %fd61, %fd62;
	mad.lo.s32 	%r39, %r23, %r1, %r30;
	cvta.to.global.u64 	%rd50, %rd53;
	mul.wide.s32 	%rd51, %r39, 8;
	add.s64 	%rd52, %rd50, %rd51;
	ld.global.f64 	%fd64, [%rd52];
	sub.f64 	%fd65, %fd64, %fd63;
	st.global.f64 	[%rd52], %fd65;
$L__BB7_14:
	ret;

}
	// .globl	_Z18updateBiasesKernelPdS_dii
.visible .entry _Z18updateBiasesKernelPdS_dii(
	.param .u64 .ptr .align 1 _Z18updateBiasesKernelPdS_dii_param_0,
	.param .u64 .ptr .align 1 _Z18updateBiasesKernelPdS_dii_param_1,
	.param .f64 _Z18updateBiasesKernelPdS_dii_param_2,
	.param .u32 _Z18updateBiasesKernelPdS_dii_param_3,
	.param .u32 _Z18updateBiasesKernelPdS_dii_param_4
)
{
	.reg .pred 	%p<11>;
	.reg .b32 	%r<38>;
	.reg .b64 	%rd<43>;
	.reg .b64 	%fd<89>;

	ld.param.u64 	%rd2, [_Z18updateBiasesKernelPdS_dii_param_0];
	ld.param.u64 	%rd3, [_Z18updateBiasesKernelPdS_dii_param_1];
	ld.param.f64 	%fd14, [_Z18updateBiasesKernelPdS_dii_param_2];
	ld.param.u32 	%r23, [_Z18updateBiasesKernelPdS_dii_param_3];
	ld.param.u32 	%r24, [_Z18updateBiasesKernelPdS_dii_param_4];
	cvta.to.global.u64 	%rd1, %rd3;
	mov.u32 	%r25, %ctaid.x;
	mov.u32 	%r26, %ntid.x;
	mov.u32 	%r27, %tid.x;
	mad.lo.s32 	%r1, %r25, %r26, %r27;
	setp.ge.s32 	%p1, %r1, %r23;
	@%p1 bra 	$L__BB8_15;
	setp.lt.s32 	%p2, %r24, 1;
	mov.f64 	%fd88, 0d0000000000000000;
	@%p2 bra 	$L__BB8_14;
	and.b32  	%r2, %r24, 15;
	setp.lt.u32 	%p3, %r24, 16;
	mov.f64 	%fd88, 0d0000000000000000;
	mov.b32 	%r34, 0;
	@%p3 bra 	$L__BB8_5;
	and.b32  	%r34, %r24, 2147483632;
	neg.s32 	%r32, %r34;
	shl.b32 	%r5, %r23, 4;
	mov.f64 	%fd88, 0d0000000000000000;
	mul.wide.s32 	%rd6, %r23, 8;
	mov.u32 	%r31, %r1;
$L__BB8_4:
	.pragma "nounroll";
	mul.wide.s32 	%rd4, %r31, 8;
	add.s64 	%rd5, %rd1, %rd4;
	ld.global.f64 	%fd19, [%rd5];
	add.f64 	%fd20, %fd88, %fd19;
	add.s64 	%rd7, %rd5, %rd6;
	ld.global.f64 	%fd21, [%rd7];
	add.f64 	%fd22, %fd20, %fd21;
	add.s64 	%rd8, %rd7, %rd6;
	ld.global.f64 	%fd23, [%rd8];
	add.f64 	%fd24, %fd22, %fd23;
	add.s64 	%rd9, %rd8, %rd6;
	ld.global.f64 	%fd25, [%rd9];
	add.f64 	%fd26, %fd24, %fd25;
	add.s64 	%rd10, %rd9, %rd6;
	ld.global.f64 	%fd27, [%rd10];
	add.f64 	%fd28, %fd26, %fd27;
	add.s64 	%rd11, %rd10, %rd6;
	ld.global.f64 	%fd29, [%rd11];
	add.f64 	%fd30, %fd28, %fd29;
	add.s64 	%rd12, %rd11, %rd6;
	ld.global.f64 	%fd31, [%rd12];
	add.f64 	%fd32, %fd30, %fd31;
	add.s64 	%rd13, %rd12, %rd6;
	ld.global.f64 	%fd33, [%rd13];
	add.f64 	%fd34, %fd32, %fd33;
	add.s64 	%rd14, %rd13, %rd6;
	ld.global.f64 	%fd35, [%rd14];
	add.f64 	%fd36, %fd34, %fd35;
	add.s64 	%rd15, %rd14, %rd6;
	ld.global.f64 	%fd37, [%rd15];
	add.f64 	%fd38, %fd36, %fd37;
	add.s64 	%rd16, %rd15, %rd6;
	ld.global.f64 	%fd39, [%rd16];
	add.f64 	%fd40, %fd38, %fd39;
	add.s64 	%rd17, %rd16, %rd6;
	ld.global.f64 	%fd41, [%rd17];
	add.f64 	%fd42, %fd40, %fd41;
	add.s64 	%rd18, %rd17, %rd6;
	ld.global.f64 	%fd43, [%rd18];
	add.f64 	%fd44, %fd42, %fd43;
	add.s64 	%rd19, %rd18, %rd6;
	ld.global.f64 	%fd45, [%rd19];
	add.f64 	%fd46, %fd44, %fd45;
	add.s64 	%rd20, %rd19, %rd6;
	ld.global.f64 	%fd47, [%rd20];
	add.f64 	%fd48, %fd46, %fd47;
	add.s64 	%rd21, %rd20, %rd6;
	ld.global.f64 	%fd49, [%rd21];
	add.f64 	%fd88, %fd48, %fd49;
	add.s32 	%r32, %r32, 16;
	add.s32 	%r31, %r31, %r5;
	setp.ne.s32 	%p4, %r32, 0;
	@%p4 bra 	$L__BB8_4;
$L__BB8_5:
	setp.eq.s32 	%p5, %r2, 0;
	@%p5 bra 	$L__BB8_14;
	and.b32  	%r11, %r24, 7;
	setp.lt.u32 	%p6, %r2, 8;
	@%p6 bra 	$L__BB8_8;
	mad.lo.s32 	%r29, %r34, %r23, %r1;
	mul.wide.s32 	%rd22, %r29, 8;
	add.s64 	%rd23, %rd1, %rd22;
	ld.global.f64 	%fd51, [%rd23];
	add.f64 	%fd52, %fd88, %fd51;
	mul.wide.s32 	%rd24, %r23, 8;
	add.s64 	%rd25, %rd23, %rd24;
	ld.global.f64 	%fd53, [%rd25];
	add.f64 	%fd54, %fd52, %fd53;
	add.s64 	%rd26, %rd25, %rd24;
	ld.global.f64 	%fd55, [%rd26];
	add.f64 	%fd56, %fd54, %fd55;
	add.s64 	%rd27, %rd26, %rd24;
	ld.global.f64 	%fd57, [%rd27];
	add.f64 	%fd58, %fd56, %fd57;
	add.s64 	%rd28, %rd27, %rd24;
	ld.global.f64 	%fd59, [%rd28];
	add.f64 	%fd60, %fd58, %fd59;
	add.s64 	%rd29, %rd28, %rd24;
	ld.global.f64 	%fd61, [%rd29];
	add.f64 	%fd62, %fd60, %fd61;
	add.s64 	%rd30, %rd29, %rd24;
	ld.global.f64 	%fd63, [%rd30];
	add.f64 	%fd64, %fd62, %fd63;
	add.s64 	%rd31, %rd30, %rd24;
	ld.global.f64 	%fd65, [%rd31];
	add.f64 	%fd88, %fd64, %fd65;
	add.s32 	%r34, %r34, 8;
$L__BB8_8:
	setp.eq.s32 	%p7, %r11, 0;
	@%p7 bra 	$L__BB8_14;
	and.b32  	%r14, %r24, 3;
	setp.lt.u32 	%p8, %r11, 4;
	@%p8 bra 	$L__BB8_11;
	mad.lo.s32 	%r30, %r34, %r23, %r1;
	mul.wide.s32 	%rd32, %r30, 8;
	add.s64 	%rd33, %rd1, %rd32;
	ld.global.f64 	%fd67, [%rd33];
	add.f64 	%fd68, %fd88, %fd67;
	mul.wide.s32 	%rd34, %r23, 8;
	add.s64 	%rd35, %rd33, %rd34;
	ld.global.f64 	%fd69, [%rd35];
	add.f64 	%fd70, %fd68, %fd69;
	add.s64 	%rd36, %rd35, %rd34;
	ld.global.f64 	%fd71, [%rd36];
	add.f64 	%fd72, %fd70, %fd71;
	add.s64 	%rd37, %rd36, %rd34;
	ld.global.f64 	%fd73, [%rd37];
	add.f64 	%fd88, %fd72, %fd73;
	add.s32 	%r34, %r34, 4;
$L__BB8_11:
	setp.eq.s32 	%p9, %r14, 0;
	@%p9 bra 	$L__BB8_14;
	mad.lo.s32 	%r37, %r34, %r23, %r1;
	neg.s32 	%r36, %r14;
$L__BB8_13:
	.pragma "nounroll";
	mul.wide.s32 	%rd38, %r37, 8;
	add.s64 	%rd39, %rd1, %rd38;
	ld.global.f64 	%fd74, [%rd39];
	add.f64 	%fd88, %fd88, %fd74;
	add.s32 	%r37, %r37, %r23;
	add.s32 	%r36, %r36, 1;
	setp.ne.s32 	%p10, %r36, 0;
	@%p10 bra 	$L__BB8_13;
$L__BB8_14:
	mul.f64 	%fd75, %fd14, %fd88;
	cvt.rn.f64.s32 	%fd76, %r24;
	div.rn.f64 	%fd77, %fd75, %fd76;
	cvta.to.global.u64 	%rd40, %rd2;
	mul.wide.s32 	%rd41, %r1, 8;
	add.s64 	%rd42, %rd40, %rd41;
	ld.global.f64 	%fd78, [%rd42];
	sub.f64 	%fd79, %fd78, %fd77;
	st.global.f64 	[%rd42], %fd79;
$L__BB8_15:
	ret;

}


// ===== COMPILED SASS (sm_100) =====

	.target	sm_100

	.elftype	@"ET_EXEC"


//--------------------- .note.nv.tkinfo           --------------------------
	.section	.note.nv.tkinfo,"",@"SHT_NOTE"
	.sectionflags	@"SHF_NOTE_NV_TKINFO"
	.tkinfo
        /*0018*/ 	.word	0x00000002
        /*0030*/ 	.string	""
        /*0030*/ 	.string	"ptxas"
        /*0030*/ 	.string	"Cuda compilation tools, release 13.0, V13.0.88"
        /*0030*/ 	.string	"Build cuda_13.0.r13.0/compiler.36424714_0"
        /*0030*/ 	.string	"-arch sm_100 -m 64 "



//--------------------- .note.nv.cuinfo           --------------------------
	.section	.note.nv.cuinfo,"",@"SHT_NOTE"
	.sectionflags	@"SHF_NOTE_NV_CUINFO"
        /*0018*/ 	.short	0x0002
        /*001a*/ 	.short	0x0064
        /*001c*/ 	.short	0x0082
	.zero		2


//--------------------- .nv.info                  --------------------------
	.section	.nv.info,"",@"SHT_CUDA_INFO"
	.align	4


	//----- nvinfo : EIATTR_REGCOUNT
	.align		4
        /*0000*/ 	.byte	0x04, 0x2f
        /*0002*/ 	.short	(.L_1 - .L_0)
	.align		4
.L_0:
        /*0004*/ 	.word	index@(_Z10reluKernelPdi)
        /*0008*/ 	.word	0x0000000c


	//----- nvinfo : EIATTR_FRAME_SIZE
	.align		4
.L_1:
        /*000c*/ 	.byte	0x04, 0x11
        /*000e*/ 	.short	(.L_3 - .L_2)
	.align		4
.L_2:
        /*0010*/ 	.word	index@(_Z10reluKernelPdi)
        /*0014*/ 	.word	0x00000000


	//----- nvinfo : EIATTR_REGCOUNT
	.align		4
.L_3:
        /*0018*/ 	.byte	0x04, 0x2f
        /*001a*/ 	.short	(.L_5 - .L_4)
	.align		4
.L_4:
        /*001c*/ 	.word	index@(_Z19forwardHiddenKernelPdS_S_S_iii)
        /*0020*/ 	.word	0x0000001f


	//----- nvinfo : EIATTR_FRAME_SIZE
	.align		4
.L_5:
        /*0024*/ 	.byte	0x04, 0x11
        /*0026*/ 	.short	(.L_7 - .L_6)
	.align		4
.L_6:
        /*0028*/ 	.word	index@(_Z19forwardHiddenKernelPdS_S_S_iii)
        /*002c*/ 	.word	0x00000000


	//----- nvinfo : EIATTR_REGCOUNT
	.align		4
.L_7:
        /*0030*/ 	.byte	0x04, 0x2f
        /*0032*/ 	.short	(.L_9 - .L_8)
	.align		4
.L_8:
        /*0034*/ 	.word	index@(_Z19forwardOutputKernelPdS_S_S_iii)
        /*0038*/ 	.word	0x0000001f


	//----- nvinfo : EIATTR_FRAME_SIZE
	.align		4
.L_9:
        /*003c*/ 	.byte	0x04, 0x11
        /*003e*/ 	.short	(.L_11 - .L_10)
	.align		4
.L_10:
        /*0040*/ 	.word	index@(_Z19forwardOutputKernelPdS_S_S_iii)
        /*0044*/ 	.word	0x00000000


	//----- nvinfo : EIATTR_REGCOUNT
	.align		4
.L_11:
        /*0048*/ 	.byte	0x04, 0x2f
        /*004a*/ 	.short	(.L_13 - .L_12)
	.align		4
.L_12:
        /*004c*/ 	.word	index@(_Z13softmaxKernelPdii)
        /*0050*/ 	.word	0x00000020


	//----- nvinfo : EIATTR_FRAME_SIZE
	.align		4
.L_13:
        /*0054*/ 	.byte	0x04, 0x11
        /*0056*/ 	.short	(.L_15 - .L_14)
	.align		4
.L_14:
        /*0058*/ 	.word	index@($__internal_3_$__cuda_sm20_div_rn_f64_full)
        /*005c*/ 	.word	0x00000000


	//----- nvinfo : EIATTR_FRAME_SIZE
	.align		4
.L_15:
        /*0060*/ 	.byte	0x04, 0x11
        /*0062*/ 	.short	(.L_17 - .L_16)
	.align		4
.L_16:
        /*0064*/ 	.word	index@(_Z13softmaxKernelPdii)
        /*0068*/ 	.word	0x00000000


	//----- nvinfo : EIATTR_REGCOUNT
	.align		4
.L_17:
        /*006c*/ 	.byte	0x04, 0x2f
        /*006e*/ 	.short	(.L_19 - .L_18)
	.align		4
.L_18:
        /*0070*/ 	.word	index@(_Z20outputGradientKernelPdS_S_ii)
        /*0074*/ 	.word	0x0000000e


	//----- nvinfo : EIATTR_FRAME_SIZE
	.align		4
.L_19:
        /*0078*/ 	.byte	0x04, 0x11
        /*007a*/ 	.short	(.L_21 - .L_20)
	.align		4
.L_20:
        /*007c*/ 	.word	index@(_Z20outputGradientKernelPdS_S_ii)
        /*0080*/ 	.word	0x00000000


	//----- nvinfo : EIATTR_REGCOUNT
	.align		4
.L_21:
        /*0084*/ 	.byte	0x04, 0x2f
        /*0086*/ 	.short	(.L_23 - .L_22)
	.align		4
.L_22:
        /*0088*/ 	.word	index@(_Z20hiddenGradientKernelPdS_S_S_iii)
        /*008c*/ 	.word	0x00000020


	//----- nvinfo : EIATTR_FRAME_SIZE
	.align		4
.L_23:
        /*0090*/ 	.byte	0x04, 0x11
        /*0092*/ 	.short	(.L_25 - .L_24)
	.align		4
.L_24:
        /*0094*/ 	.word	index@(_Z20hiddenGradientKernelPdS_S_S_iii)
        /*0098*/ 	.word	0x00000000


	//----- nvinfo : EIATTR_REGCOUNT
	.align		4
.L_25:
        /*009c*/ 	.byte	0x04, 0x2f
        /*009e*/ 	.short	(.L_27 - .L_26)
	.align		4
.L_26:
        /*00a0*/ 	.word	index@(_Z25updateOutputWeightsKernelPdS_S_diii)
        /*00a4*/ 	.word	0x00000020


	//----- nvinfo : EIATTR_FRAME_SIZE
	.align		4
.L_27:
        /*00a8*/ 	.byte	0x04, 0x11
        /*00aa*/ 	.short	(.L_29 - .L_28)
	.align		4
.L_28:
        /*00ac*/ 	.word	index@($__internal_2_$__cuda_sm20_div_rn_f64_full)
        /*00b0*/ 	.word	0x00000000


	//----- nvinfo : EIATTR_FRAME_SIZE
	.align		4
.L_29:
        /*00b4*/ 	.byte	0x04, 0x11
        /*00b6*/ 	.short	(.L_31 - .L_30)
	.align		4
.L_30:
        /*00b8*/ 	.word	index@(_Z25updateOutputWeightsKernelPdS_S_diii)
        /*00bc*/ 	.word	0x00000000


	//----- nvinfo : EIATTR_REGCOUNT
	.align		4
.L_31:
        /*00c0*/ 	.byte	0x04, 0x2f
        /*00c2*/ 	.short	(.L_33 - .L_32)
	.align		4
.L_32:
        /*00c4*/ 	.word	index@(_Z25updateHiddenWeightsKernelPdS_S_diii)
        /*00c8*/ 	.word	0x00000020


	//----- nvinfo : EIATTR_FRAME_SIZE
	.align		4
.L_33:
        /*00cc*/ 	.byte	0x04, 0x11
        /*00ce*/ 	.short	(.L_35 - .L_34)
	.align		4
.L_34:
        /*00d0*/ 	.word	index@($__internal_1_$__cuda_sm20_div_rn_f64_full)
        /*00d4*/ 	.word	0x00000000


	//----- nvinfo : EIATTR_FRAME_SIZE
	.align		4
.L_35:
        /*00d8*/ 	.byte	0x04, 0x11
        /*00da*/ 	.short	(.L_37 - .L_36)
	.align		4
.L_36:
        /*00dc*/ 	.word	index@(_Z25updateHiddenWeightsKernelPdS_S_diii)
        /*00e0*/ 	.word	0x00000000


	//----- nvinfo : EIATTR_REGCOUNT
	.align		4
.L_37:
        /*00e4*/ 	.byte	0x04, 0x2f
        /*00e6*/ 	.short	(.L_39 - .L_38)
	.align		4
.L_38:
        /*00e8*/ 	.word	index@(_Z18updateBiasesKernelPdS_dii)
        /*00ec*/ 	.word	0x00000020


	//----- nvinfo : EIATTR_FRAME_SIZE
	.align		4
.L_39:
        /*00f0*/ 	.byte	0x04, 0x11
        /*00f2*/ 	.short	(.L_41 - .L_40)
	.align		4
.L_40:
        /*00f4*/ 	.word	index@($__internal_0_$__cuda_sm20_div_rn_f64_full)
        /*00f8*/ 	.word	0x00000000


	//----- nvinfo : EIATTR_FRAME_SIZE
	.align		4
.L_41:
        /*00fc*/ 	.byte	0x04, 0x11
        /*00fe*/ 	.short	(.L_43 - .L_42)
	.align		4
.L_42:
        /*0100*/ 	.word	index@(_Z18updateBiasesKernelPdS_dii)
        /*0104*/ 	.word	0x00000000


	//----- nvinfo : EIATTR_MIN_STACK_SIZE
	.align		4
.L_43:
        /*0108*/ 	.byte	0x04, 0x12
        /*010a*/ 	.short	(.L_45 - .L_44)
	.align		4
.L_44:
        /*010c*/ 	.word	index@(_Z18updateBiasesKernelPdS_dii)
        /*0110*/ 	.word	0x00000000


	//----- nvinfo : EIATTR_MIN_STACK_SIZE
	.align		4
.L_45:
        /*0114*/ 	.byte	0x04, 0x12
        /*0116*/ 	.short	(.L_47 - .L_46)
	.align		4
.L_46:
        /*0118*/ 	.word	index@(_Z25updateHiddenWeightsKernelPdS_S_diii)
        /*011c*/ 	.word	0x00000000


	//----- nvinfo : EIATTR_MIN_STACK_SIZE
	.align		4
.L_47:
        /*0120*/ 	.byte	0x04, 0x12
        /*0122*/ 	.short	(.L_49 - .L_48)
	.align		4
.L_48:
        /*0124*/ 	.word	index@(_Z25updateOutputWeightsKernelPdS_S_diii)
        /*0128*/ 	.word	0x00000000


	//----- nvinfo : EIATTR_MIN_STACK_SIZE
	.align		4
.L_49:
        /*012c*/ 	.byte	0x04, 0x12
        /*012e*/ 	.short	(.L_51 - .L_50)
	.align		4
.L_50:
        /*0130*/ 	.word	index@(_Z20hiddenGradientKernelPdS_S_S_iii)
        /*0134*/ 	.word	0x00000000


	//----- nvinfo : EIATTR_MIN_STACK_SIZE
	.align		4
.L_51:
        /*0138*/ 	.byte	0x04, 0x12
        /*013a*/ 	.short	(.L_53 - .L_52)
	.align		4
.L_52:
        /*013c*/ 	.word	index@(_Z20outputGradientKernelPdS_S_ii)
        /*0140*/ 	.word	0x00000000


	//----- nvinfo : EIATTR_MIN_STACK_SIZE
	.align		4
.L_53:
        /*0144*/ 	.byte	0x04, 0x12
        /*0146*/ 	.short	(.L_55 - .L_54)
	.align		4
.L_54:
        /*0148*/ 	.word	index@(_Z13softmaxKernelPdii)
        /*014c*/ 	.word	0x00000000


	//----- nvinfo : EIATTR_MIN_STACK_SIZE
	.align		4
.L_55:
        /*0150*/ 	.byte	0x04, 0x12
        /*0152*/ 	.short	(.L_57 - .L_56)
	.align		4
.L_56:
        /*0154*/ 	.word	index@(_Z19forwardOutputKernelPdS_S_S_iii)
        /*0158*/ 	.word	0x00000000


	//----- nvinfo : EIATTR_MIN_STACK_SIZE
	.align		4
.L_57:
        /*015c*/ 	.byte	0x04, 0x12
        /*015e*/ 	.short	(.L_59 - .L_58)
	.align		4
.L_58:
        /*0160*/ 	.word	index@(_Z19forwardHiddenKernelPdS_S_S_iii)
        /*0164*/ 	.word	0x00000000


	//----- nvinfo : EIATTR_MIN_STACK_SIZE
	.align		4
.L_59:
        /*0168*/ 	.byte	0x04, 0x12
        /*016a*/ 	.short	(.L_61 - .L_60)
	.align		4
.L_60:
        /*016c*/ 	.word	index@(_Z10reluKernelPdi)
        /*0170*/ 	.word	0x00000000
.L_61:


//--------------------- .nv.compat                --------------------------
	.section	.nv.compat,"",@"SHT_CUDA_COMPAT_INFO"
	.align	4
        /*0000*/ 	.byte	0x02, 0x09, 0x00, 0x00, 0x02, 0x02, 0x01, 0x00, 0x02, 0x05, 0x05, 0x00, 0x03, 0x07, 0x01, 0x01
        /*0010*/ 	.byte	0x02, 0x03, 0x00, 0x00, 0x02, 0x06, 0x01, 0x00, 0x04, 0x0b, 0x08, 0x00, 0x01, 0x00, 0x00, 0x00
        /*0020*/ 	.byte	0x00, 0x00, 0x00, 0x00


//--------------------- .nv.info._Z18updateBiasesKernelPdS_dii --------------------------
	.section	.nv.info._Z18updateBiasesKernelPdS_dii,"",@"SHT_CUDA_INFO"
	.sectionflags	@""
	.align	4


	//----- nvinfo : EIATTR_CUDA_API_VERSION
	.align		4
        /*0000*/ 	.byte	0x04, 0x37
        /*0002*/ 	.short	(.L_63 - .L_62)
.L_62:
        /*0004*/ 	.word	0x00000082


	//----- nvinfo : EIATTR_KPARAM_INFO
	.align		4
.L_63:
        /*0008*/ 	.byte	0x04, 0x17
        /*000a*/ 	.short	(.L_65 - .L_64)
.L_64:
        /*000c*/ 	.word	0x00000000
        /*0010*/ 	.short	0x0004
        /*0012*/ 	.short	0x001c
        /*0014*/ 	.byte	0x00, 0xf0, 0x11, 0x00


	//----- nvinfo : EIATTR_KPARAM_INFO
	.align		4
.L_65:
        /*0018*/ 	.byte	0x04, 0x17
        /*001a*/ 	.short	(.L_67 - .L_66)
.L_66:
        /*001c*/ 	.word	0x00000000
        /*0020*/ 	.short	0x0003
        /*0022*/ 	.short	0x0018
        /*0024*/ 	.byte	0x00, 0xf0, 0x11, 0x00


	//----- nvinfo : EIATTR_KPARAM_INFO
	.align		4
.L_67:
        /*0028*/ 	.byte	0x04, 0x17
        /*002a*/ 	.short	(.L_69 - .L_68)
.L_68:
        /*002c*/ 	.word	0x00000000
        /*0030*/ 	.short	0x0002
        /*0032*/ 	.short	0x0010
        /*0034*/ 	.byte	0x00, 0xf0, 0x21, 0x00


	//----- nvinfo : EIATTR_KPARAM_INFO
	.align		4
.L_69:
        /*0038*/ 	.byte	0x04, 0x17
        /*003a*/ 	.short	(.L_71 - .L_70)
.L_70:
        /*003c*/ 	.word	0x00000000
        /*0040*/ 	.short	0x0001
        /*0042*/ 	.short	0x0008
        /*0044*/ 	.byte	0x00, 0xf5, 0x21, 0x00


	//----- nvinfo : EIATTR_KPARAM_INFO
	.align		4
.L_71:
        /*0048*/ 	.byte	0x04, 0x17
        /*004a*/ 	.short	(.L_73 - .L_72)
.L_72:
        /*004c*/ 	.word	0x00000000
        /*0050*/ 	.short	0x0000
        /*0052*/ 	.short	0x0000
        /*0054*/ 	.byte	0x00, 0xf5, 0x21, 0x00


	//----- nvinfo : EIATTR_SPARSE_MMA_MASK
	.align		4
.L_73:
        /*0058*/ 	.byte	0x03, 0x50
        /*005a*/ 	.short	0x0000


	//----- nvinfo : EIATTR_MAXREG_COUNT
	.align		4
        /*005c*/ 	.byte	0x03, 0x1b
        /*005e*/ 	.short	0x00ff


	//----- nvinfo : EIATTR_MERCURY_ISA_VERSION
	.align		4
        /*0060*/ 	.byte	0x03, 0x5f
        /*0062*/ 	.short	0x0101


	//----- nvinfo : EIATTR_VRC_CTA_INIT_COUNT
	.align		4
        /*0064*/ 	.byte	0x02, 0x4a
	.zero		1
	.zero		1


	//----- nvinfo : EIATTR_EXIT_INSTR_OFFSETS
	.align		4
        /*0068*/ 	.byte	0x04, 0x1c
        /*006a*/ 	.short	(.L_75 - .L_74)


	//   ....[0]....
.L_74:
        /*006c*/ 	.word	0x00000070


	//   ....[1]....
        /*0070*/ 	.word	0x00000a50


	//----- nvinfo : EIATTR_CRS_STACK_SIZE
	.align		4
.L_75:
        /*0074*/ 	.byte	0x04, 0x1e
        /*0076*/ 	.short	(.L_77 - .L_76)
.L_76:
        /*0078*/ 	.word	0x00000000


	//----- nvinfo : EIATTR_CBANK_PARAM_SIZE
	.align		4
.L_77:
        /*007c*/ 	.byte	0x03, 0x19
        /*007e*/ 	.short	0x0020


	//----- nvinfo : EIATTR_PARAM_CBANK
	.align		4
        /*0080*/ 	.byte	0x04, 0x0a
        /*0082*/ 	.short	(.L_79 - .L_78)
	.align		4
.L_78:
        /*0084*/ 	.word	index@(.nv.constant0._Z18updateBiasesKernelPdS_dii)
        /*0088*/ 	.short	0x0380
        /*008a*/ 	.short	0x0020


	//----- nvinfo : EIATTR_SW_WAR
	.align		4
.L_79:
        /*008c*/ 	.byte	0x04, 0x36
        /*008e*/ 	.short	(.L_81 - .L_80)
.L_80:
        /*0090*/ 	.word	0x00000008
.L_81:


//--------------------- .nv.info._Z25updateHiddenWeightsKernelPdS_S_diii --------------------------
	.section	.nv.info._Z25updateHiddenWeightsKernelPdS_S_diii,"",@"SHT_CUDA_INFO"
	.sectionflags	@""
	.align	4


	//----- nvinfo : EIATTR_CUDA_API_VERSION
	.align		4
        /*0000*/ 	.byte	0x04, 0x37
        /*0002*/ 	.short	(.L_83 - .L_82)
.L_82:
        /*0004*/ 	.word	0x00000082


	//----- nvinfo : EIATTR_KPARAM_INFO
	.align		4
.L_83:
        /*0008*/ 	.byte	0x04, 0x17
        /*000a*/ 	.short	(.L_85 - .L_84)
.L_84:
        /*000c*/ 	.word	0x00000000
        /*0010*/ 	.short	0x0006
        /*0012*/ 	.short	0x0028
        /*0014*/ 	.byte	0x00, 0xf0, 0x11, 0x00


	//----- nvinfo : EIATTR_KPARAM_INFO
	.align		4
.L_85:
        /*0018*/ 	.byte	0x04, 0x17
        /*001a*/ 	.short	(.L_87 - .L_86)
.L_86:
        /*001c*/ 	.word	0x00000000
        /*0020*/ 	.short	0x0005
        /*0022*/ 	.short	0x0024
        /*0024*/ 	.byte	0x00, 0xf0, 0x11, 0x00


	//----- nvinfo : EIATTR_KPARAM_INFO
	.align		4
.L_87:
        /*0028*/ 	.byte	0x04, 0x17
        /*002a*/ 	.short	(.L_89 - .L_88)
.L_88:
        /*002c*/ 	.word	0x00000000
        /*0030*/ 	.short	0x0004
        /*0032*/ 	.short	0x0020
        /*0034*/ 	.byte	0x00, 0xf0, 0x11, 0x00


	//----- nvinfo : EIATTR_KPARAM_INFO
	.align		4
.L_89:
        /*0038*/ 	.byte	0x04, 0x17
        /*003a*/ 	.short	(.L_91 - .L_90)
.L_90:
        /*003c*/ 	.word	0x00000000
        /*0040*/ 	.short	0x0003
        /*0042*/ 	.short	0x0018
        /*0044*/ 	.byte	0x00, 0xf0, 0x21, 0x00


	//----- nvinfo : EIATTR_KPARAM_INFO
	.align		4
.L_91:
        /*0048*/ 	.byte	0x04, 0x17
        /*004a*/ 	.short	(.L_93 - .L_92)
.L_92:
        /*004c*/ 	.word	0x00000000
        /*0050*/ 	.short	0x0002
        /*0052*/ 	.short	0x0010
        /*0054*/ 	.byte	0x00, 0xf5, 0x21, 0x00


	//----- nvinfo : EIATTR_KPARAM_INFO
	.align		4
.L_93:
        /*0058*/ 	.byte	0x04, 0x17
        /*005a*/ 	.short	(.L_95 - .L_94)
.L_94:
        /*005c*/ 	.word	0x00000000
        /*0060*/ 	.short	0x0001
        /*0062*/ 	.short	0x0008
        /*0064*/ 	.byte	0x00, 0xf5, 0x21, 0x00


	//----- nvinfo : EIATTR_KPARAM_INFO
	.align		4
.L_95:
        /*0068*/ 	.byte	0x04, 0x17
        /*006a*/ 	.short	(.L_97 - .L_96)
.L_96:
        /*006c*/ 	.word	0x00000000
        /*0070*/ 	.short	0x0000
        /*0072*/ 	.short	0x0000
        /*0074*/ 	.byte	0x00, 0xf5, 0x21, 0x00


	//----- nvinfo : EIATTR_SPARSE_MMA_MASK
	.align		4
.L_97:
        /*0078*/ 	.byte	0x03, 0x50
        /*007a*/ 	.short	0x0000


	//----- nvinfo : EIATTR_MAXREG_COUNT
	.align		4
        /*007c*/ 	.byte	0x03, 0x1b
        /*007e*/ 	.short	0x00ff


	//----- nvinfo : EIATTR_MERCURY_ISA_VERSION
	.align		4
        /*0080*/ 	.byte	0x03, 0x5f
        /*0082*/ 	.short	0x0101


	//----- nvinfo : EIATTR_VRC_CTA_INIT_COUNT
	.align		4
        /*0084*/ 	.byte	0x02, 0x4a
	.zero		1
	.zero		1


	//----- nvinfo : EIATTR_EXIT_INSTR_OFFSETS
	.align		4
        /*0088*/ 	.byte	0x04, 0x1c
        /*008a*/ 	.short	(.L_99 - .L_98)


	//   ....[0]....
.L_98:
        /*008c*/ 	.word	0x000000c0


	//   ....[1]....
        /*0090*/ 	.word	0x00000a40


	//----- nvinfo : EIATTR_CRS_STACK_SIZE
	.align		4
.L_99:
        /*0094*/ 	.byte	0x04, 0x1e
        /*0096*/ 	.short	(.L_101 - .L_100)
.L_100:
        /*0098*/ 	.word	0x00000000


	//----- nvinfo : EIATTR_CBANK_PARAM_SIZE
	.align		4
.L_101:
        /*009c*/ 	.byte	0x03, 0x19
        /*009e*/ 	.short	0x002c


	//----- nvinfo : EIATTR_PARAM_CBANK
	.align		4
        /*00a0*/ 	.byte	0x04, 0x0a
        /*00a2*/ 	.short	(.L_103 - .L_102)
	.align		4
.L_102:
        /*00a4*/ 	.word	index@(.nv.constant0._Z25updateHiddenWeightsKernelPdS_S_diii)
        /*00a8*/ 	.short	0x0380
        /*00aa*/ 	.short	0x002c


	//----- nvinfo : EIATTR_SW_WAR
	.align		4
.L_103:
        /*00ac*/ 	.byte	0x04, 0x36
        /*00ae*/ 	.short	(.L_105 - .L_104)
.L_104:
        /*00b0*/ 	.word	0x00000008
.L_105:


//--------------------- .nv.info._Z25updateOutputWeightsKernelPdS_S_diii --------------------------
	.section	.nv.info._Z25updateOutputWeightsKernelPdS_S_diii,"",@"SHT_CUDA_INFO"
	.sectionflags	@""
	.align	4


	//----- nvinfo : EIATTR_CUDA_API_VERSION
	.align		4
        /*0000*/ 	.byte	0x04, 0x37
        /*0002*/ 	.short	(.L_107 - .L_106)
.L_106:
        /*0004*/ 	.word	0x00000082


	//----- nvinfo : EIATTR_KPARAM_INFO
	.align		4
.L_107:
        /*0008*/ 	.byte	0x04, 0x17
        /*000a*/ 	.short	(.L_109 - .L_108)
.L_108:
        /*000c*/ 	.word	0x00000000
        /*0010*/ 	.short	0x0006
        /*0012*/ 	.short	0x0028
        /*0014*/ 	.byte	0x00, 0xf0, 0x11, 0x00


	//----- nvinfo : EIATTR_KPARAM_INFO
	.align		4
.L_109:
        /*0018*/ 	.byte	0x04, 0x17
        /*001a*/ 	.short	(.L_111 - .L_110)
.L_110:
        /*001c*/ 	.word	0x00000000
        /*0020*/ 	.short	0x0005
        /*0022*/ 	.short	0x0024
        /*0024*/ 	.byte	0x00, 0xf0, 0x11, 0x00


	//----- nvinfo : EIATTR_KPARAM_INFO
	.align		4
.L_111:
        /*0028*/ 	.byte	0x04, 0x17
        /*002a*/ 	.short	(.L_113 - .L_112)
.L_112:
        /*002c*/ 	.word	0x00000000
        /*0030*/ 	.short	0x0004
        /*0032*/ 	.short	0x0020
        /*0034*/ 	.byte	0x00, 0xf0, 0x11, 0x00


	//----- nvinfo : EIATTR_KPARAM_INFO
	.align		4
.L_113:
        /*0038*/ 	.byte	0x04, 0x17
        /*003a*/ 	.short	(.L_115 - .L_114)
.L_114:
        /*003c*/ 	.word	0x00000000
        /*0040*/ 	.short	0x0003
        /*0042*/ 	.short	0x0018
        /*0044*/ 	.byte	0x00, 0xf0, 0x21, 0x00


	//----- nvinfo : EIATTR_KPARAM_INFO
	.align		4
.L_115:
        /*0048*/ 	.byte	0x04, 0x17
        /*004a*/ 	.short	(.L_117 - .L_116)
.L_116:
        /*004c*/ 	.word	0x00000000
        /*0050*/ 	.short	0x0002
        /*0052*/ 	.short	0x0010
        /*0054*/ 	.byte	0x00, 0xf5, 0x21, 0x00


	//----- nvinfo : EIATTR_KPARAM_INFO
	.align		4
.L_117:
        /*0058*/ 	.byte	0x04, 0x17
        /*005a*/ 	.short	(.L_119 - .L_118)
.L_118:
        /*005c*/ 	.word	0x00000000
        /*0060*/ 	.short	0x0001
        /*0062*/ 	.short	0x0008
        /*0064*/ 	.byte	0x00, 0xf5, 0x21, 0x00


	//----- nvinfo : EIATTR_KPARAM_INFO
	.align		4
.L_119:
        /*0068*/ 	.byte	0x04, 0x17
        /*006a*/ 	.short	(.L_121 - .L_120)
.L_120:
        /*006c*/ 	.word	0x00000000
        /*0070*/ 	.short	0x0000
        /*0072*/ 	.short	0x0000
        /*0074*/ 	.byte	0x00, 0xf5, 0x21, 0x00


	//----- nvinfo : EIATTR_SPARSE_MMA_MASK
	.align		4
.L_121:
        /*0078*/ 	.byte	0x03, 0x50
        /*007a*/ 	.short	0x0000


	//----- nvinfo : EIATTR_MAXREG_COUNT
	.align		4
        /*007c*/ 	.byte	0x03, 0x1b
        /*007e*/ 	.short	0x00ff


	//----- nvinfo : EIATTR_MERCURY_ISA_VERSION
	.align		4
        /*0080*/ 	.byte	0x03, 0x5f
        /*0082*/ 	.short	0x0101


	//----- nvinfo : EIATTR_VRC_CTA_INIT_COUNT
	.align		4
        /*0084*/ 	.byte	0x02, 0x4a
	.zero		1
	.zero		1


	//----- nvinfo : EIATTR_EXIT_INSTR_OFFSETS
	.align		4
        /*0088*/ 	.byte	0x04, 0x1c
        /*008a*/ 	.short	(.L_123 - .L_122)


	//   ....[0]....
.L_122:
        /*008c*/ 	.word	0x000000c0


	//   ....[1]....
        /*0090*/ 	.word	0x00000a40


	//----- nvinfo : EIATTR_CRS_STACK_SIZE
	.align		4
.L_123:
        /*0094*/ 	.byte	0x04, 0x1e
        /*0096*/ 	.short	(.L_125 - .L_124)
.L_124:
        /*0098*/ 	.word	0x00000000


	//----- nvinfo : EIATTR_CBANK_PARAM_SIZE
	.align		4
.L_125:
        /*009c*/ 	.byte	0x03, 0x19
        /*009e*/ 	.short	0x002c


	//----- nvinfo : EIATTR_PARAM_CBANK
	.align		4
        /*00a0*/ 	.byte	0x04, 0x0a
        /*00a2*/ 	.short	(.L_127 - .L_126)
	.align		4
.L_126:
        /*00a4*/ 	.word	index@(.nv.constant0._Z25updateOutputWeightsKernelPdS_S_diii)
        /*00a8*/ 	.short	0x0380
        /*00aa*/ 	.short	0x002c


	//----- nvinfo : EIATTR_SW_WAR
	.align		4
.L_127:
        /*00ac*/ 	.byte	0x04, 0x36
        /*00ae*/ 	.short	(.L_129 - .L_128)
.L_128:
        /*00b0*/ 	.word	0x00000008
.L_129:


//--------------------- .nv.info._Z20hiddenGradientKernelPdS_S_S_iii --------------------------
	.section	.nv.info._Z20hiddenGradientKernelPdS_S_S_iii,"",@"SHT_CUDA_INFO"
	.sectionflags	@""
	.align	4


	//----- nvinfo : EIATTR_CUDA_API_VERSION
	.align		4
        /*0000*/ 	.byte	0x04, 0x37
        /*0002*/ 	.short	(.L_131 - .L_130)
.L_130:
        /*0004*/ 	.word	0x00000082


	//----- nvinfo : EIATTR_KPARAM_INFO
	.align		4
.L_131:
        /*0008*/ 	.byte	0x04, 0x17
        /*000a*/ 	.short	(.L_133 - .L_132)
.L_132:
        /*000c*/ 	.word	0x00000000
        /*0010*/ 	.short	0x0006
        /*0012*/ 	.short	0x0028
        /*0014*/ 	.byte	0x00, 0xf0, 0x11, 0x00


	//----- nvinfo : EIATTR_KPARAM_INFO
	.align		4
.L_133:
        /*0018*/ 	.byte	0x04, 0x17
        /*001a*/ 	.short	(.L_135 - .L_134)
.L_134:
        /*001c*/ 	.word	0x00000000
        /*0020*/ 	.short	0x0005
        /*0022*/ 	.short	0x0024
        /*0024*/ 	.byte	0x00, 0xf0, 0x11, 0x00


	//----- nvinfo : EIATTR_KPARAM_INFO
	.align		4
.L_135:
        /*0028*/ 	.byte	0x04, 0x17
        /*002a*/ 	.short	(.L_137 - .L_136)
.L_136:
        /*002c*/ 	.word	0x00000000
        /*0030*/ 	.short	0x0004
        /*0032*/ 	.short	0x0020
        /*0034*/ 	.byte	0x00, 0xf0, 0x11, 0x00


	//----- nvinfo : EIATTR_KPARAM_INFO
	.align		4
.L_137:
        /*0038*/ 	.byte	0x04, 0x17
        /*003a*/ 	.short	(.L_139 - .L_138)
.L_138:
        /*003c*/ 	.word	0x00000000
        /*0040*/ 	.short	0x0003
        /*0042*/ 	.short	0x0018
        /*0044*/ 	.byte	0x00, 0xf5, 0x21, 0x00


	//----- nvinfo : EIATTR_KPARAM_INFO
	.align		4
.L_139:
        /*0048*/ 	.byte	0x04, 0x17
        /*004a*/ 	.short	(.L_141 - .L_140)
.L_140:
        /*004c*/ 	.word	0x00000000
        /*0050*/ 	.short	0x0002
        /*0052*/ 	.short	0x0010
        /*0054*/ 	.byte	0x00, 0xf5, 0x21, 0x00


	//----- nvinfo : EIATTR_KPARAM_INFO
	.align		4
.L_141:
        /*0058*/ 	.byte	0x04, 0x17
        /*005a*/ 	.short	(.L_143 - .L_142)
.L_142:
        /*005c*/ 	.word	0x00000000
        /*0060*/ 	.short	0x0001
        /*0062*/ 	.short	0x0008
        /*0064*/ 	.byte	0x00, 0xf5, 0x21, 0x00


	//----- nvinfo : EIATTR_KPARAM_INFO
	.align		4
.L_143:
        /*0068*/ 	.byte	0x04, 0x17
        /*006a*/ 	.short	(.L_145 - .L_144)
.L_144:
        /*006c*/ 	.word	0x00000000
        /*0070*/ 	.short	0x0000
        /*0072*/ 	.short	0x0000
        /*0074*/ 	.byte	0x00, 0xf5, 0x21, 0x00


	//----- nvinfo : EIATTR_SPARSE_MMA_MASK
	.align		4
.L_145:
        /*0078*/ 	.byte	0x03, 0x50
        /*007a*/ 	.short	0x0000


	//----- nvinfo : EIATTR_MAXREG_COUNT
	.align		4
        /*007c*/ 	.byte	0x03, 0x1b
        /*007e*/ 	.short	0x00ff


	//----- nvinfo : EIATTR_MERCURY_ISA_VERSION
	.align		4
        /*0080*/ 	.byte	0x03, 0x5f
        /*0082*/ 	.short	0x0101


	//----- nvinfo : EIATTR_VRC_CTA_INIT_COUNT
	.align		4
        /*0084*/ 	.byte	0x02, 0x4a
	.zero		1
	.zero		1


	//----- nvinfo : EIATTR_EXIT_INSTR_OFFSETS
	.align		4
        /*0088*/ 	.byte	0x04, 0x1c
        /*008a*/ 	.short	(.L_147 - .L_146)


	//   ....[0]....
.L_146:
        /*008c*/ 	.word	0x000000d0


	//   ....[1]....
        /*0090*/ 	.word	0x00000960


	//----- nvinfo : EIATTR_CBANK_PARAM_SIZE
	.align		4
.L_147:
        /*0094*/ 	.byte	0x03, 0x19
        /*0096*/ 	.short	0x002c


	//----- nvinfo : EIATTR_PARAM_CBANK
	.align		4
        /*0098*/ 	.byte	0x04, 0x0a
        /*009a*/ 	.short	(.L_149 - .L_148)
	.align		4
.L_148:
        /*009c*/ 	.word	index@(.nv.constant0._Z20hiddenGradientKernelPdS_S_S_iii)
        /*00a0*/ 	.short	0x0380
        /*00a2*/ 	.short	0x002c


	//----- nvinfo : EIATTR_SW_WAR
	.align		4
.L_149:
        /*00a4*/ 	.byte	0x04, 0x36
        /*00a6*/ 	.short	(.L_151 - .L_150)
.L_150:
        /*00a8*/ 	.word	0x00000008
.L_151:


//--------------------- .nv.info._Z20outputGradientKernelPdS_S_ii --------------------------
	.section	.nv.info._Z20outputGradientKernelPdS_S_ii,"",@"SHT_CUDA_INFO"
	.sectionflags	@""
	.align	4


	//----- nvinfo : EIATTR_CUDA_API_VERSION
	.align		4
        /*0000*/ 	.byte	0x04, 0x37
        /*0002*/ 	.short	(.L_153 - .L_152)
.L_152:
        /*0004*/ 	.word	0x00000082


	//----- nvinfo : EIATTR_KPARAM_INFO
	.align		4
.L_153:
        /*0008*/ 	.byte	0x04, 0x17
        /*000a*/ 	.short	(.L_155 - .L_154)
.L_154:
        /*000c*/ 	.word	0x00000000
        /*0010*/ 	.short	0x0004
        /*0012*/ 	.short	0x001c
        /*0014*/ 	.byte	0x00, 0xf0, 0x11, 0x00


	//----- nvinfo : EIATTR_KPARAM_INFO
	.align		4
.L_155:
        /*0018*/ 	.byte	0x04, 0x17
        /*001a*/ 	.short	(.L_157 - .L_156)
.L_156:
        /*001c*/ 	.word	0x00000000
        /*0020*/ 	.short	0x0003
        /*0022*/ 	.short	0x0018
        /*0024*/ 	.byte	0x00, 0xf0, 0x11, 0x00


	//----- nvinfo : EIATTR_KPARAM_INFO
	.align		4
.L_157:
        /*0028*/ 	.byte	0x04, 0x17
        /*002a*/ 	.short	(.L_159 - .L_158)
.L_158:
        /*002c*/ 	.word	0x00000000
        /*0030*/ 	.short	0x0002
        /*0032*/ 	.short	0x0010
        /*0034*/ 	.byte	0x00, 0xf5, 0x21, 0x00


	//----- nvinfo : EIATTR_KPARAM_INFO
	.align		4
.L_159:
        /*0038*/ 	.byte	0x04, 0x17
        /*003a*/ 	.short	(.L_161 - .L_160)
.L_160:
        /*003c*/ 	.word	0x00000000
        /*0040*/ 	.short	0x0001
        /*0042*/ 	.short	0x0008
        /*0044*/ 	.byte	0x00, 0xf5, 0x21, 0x00


	//----- nvinfo : EIATTR_KPARAM_INFO
	.align		4
.L_161:
        /*0048*/ 	.byte	0x04, 0x17
        /*004a*/ 	.short	(.L_163 - .L_162)
.L_162:
        /*004c*/ 	.word	0x00000000
        /*0050*/ 	.short	0x0000
        /*0052*/ 	.short	0x0000
        /*0054*/ 	.byte	0x00, 0xf5, 0x21, 0x00


	//----- nvinfo : EIATTR_SPARSE_MMA_MASK
	.align		4
.L_163:
        /*0058*/ 	.byte	0x03, 0x50
        /*005a*/ 	.short	0x0000


	//----- nvinfo : EIATTR_MAXREG_COUNT
	.align		4
        /*005c*/ 	.byte	0x03, 0x1b
        /*005e*/ 	.short	0x00ff


	//----- nvinfo : EIATTR_MERCURY_ISA_VERSION
	.align		4
        /*0060*/ 	.byte	0x03, 0x5f
        /*0062*/ 	.short	0x0101


	//----- nvinfo : EIATTR_VRC_CTA_INIT_COUNT
	.align		4
        /*0064*/ 	.byte	0x02, 0x4a
	.zero		1
	.zero		1


	//----- nvinfo : EIATTR_EXIT_INSTR_OFFSETS
	.align		4
        /*0068*/ 	.byte	0x04, 0x1c
        /*006a*/ 	.short	(.L_165 - .L_164)


	//   ....[0]....
.L_164:
        /*006c*/ 	.word	0x000000c0


	//   ....[1]....
        /*0070*/ 	.word	0x00000190


	//----- nvinfo : EIATTR_CBANK_PARAM_SIZE
	.align		4
.L_165:
        /*0074*/ 	.byte	0x03, 0x19
        /*0076*/ 	.short	0x0020


	//----- nvinfo : EIATTR_PARAM_CBANK
	.align		4
        /*0078*/ 	.byte	0x04, 0x0a
        /*007a*/ 	.short	(.L_167 - .L_166)
	.align		4
.L_166:
        /*007c*/ 	.word	index@(.nv.constant0._Z20outputGradientKernelPdS_S_ii)
        /*0080*/ 	.short	0x0380
        /*0082*/ 	.short	0x0020


	//----- nvinfo : EIATTR_SW_WAR
	.align		4
.L_167:
        /*0084*/ 	.byte	0x04, 0x36
        /*0086*/ 	.short	(.L_169 - .L_168)
.L_168:
        /*0088*/ 	.word	0x00000008
.L_169:


//--------------------- .nv.info._Z13softmaxKernelPdii --------------------------
	.section	.nv.info._Z13softmaxKernelPdii,"",@"SHT_CUDA_INFO"
	.sectionflags	@""
	.align	4


	//----- nvinfo : EIATTR_CUDA_API_VERSION
	.align		4
        /*0000*/ 	.byte	0x04, 0x37
        /*0002*/ 	.short	(.L_171 - .L_170)
.L_170:
        /*0004*/ 	.word	0x00000082


	//----- nvinfo : EIATTR_KPARAM_INFO
	.align		4
.L_171:
        /*0008*/ 	.byte	0x04, 0x17
        /*000a*/ 	.short	(.L_173 - .L_172)
.L_172:
        /*000c*/ 	.word	0x00000000
        /*0010*/ 	.short	0x0002
        /*0012*/ 	.short	0x000c
        /*0014*/ 	.byte	0x00, 0xf0, 0x11, 0x00


	//----- nvinfo : EIATTR_KPARAM_INFO
	.align		4
.L_173:
        /*0018*/ 	.byte	0x04, 0x17
        /*001a*/ 	.short	(.L_175 - .L_174)
.L_174:
        /*001c*/ 	.word	0x00000000
        /*0020*/ 	.short	0x0001
        /*0022*/ 	.short	0x0008
        /*0024*/ 	.byte	0x00, 0xf0, 0x11, 0x00


	//----- nvinfo : EIATTR_KPARAM_INFO
	.align		4
.L_175:
        /*0028*/ 	.byte	0x04, 0x17
        /*002a*/ 	.short	(.L_177 - .L_176)
.L_176:
        /*002c*/ 	.word	0x00000000
        /*0030*/ 	.short	0x0000
        /*0032*/ 	.short	0x0000
        /*0034*/ 	.byte	0x00, 0xf5, 0x21, 0x00


	//----- nvinfo : EIATTR_SPARSE_MMA_MASK
	.align		4
.L_177:
        /*0038*/ 	.byte	0x03, 0x50
        /*003a*/ 	.short	0x0000


	//----- nvinfo : EIATTR_MAXREG_COUNT
	.align		4
        /*003c*/ 	.byte	0x03, 0x1b
        /*003e*/ 	.short	0x00ff


	//----- nvinfo : EIATTR_MERCURY_ISA_VERSION
	.align		4
        /*0040*/ 	.byte	0x03, 0x5f
        /*0042*/ 	.short	0x0101


	//----- nvinfo : EIATTR_VRC_CTA_INIT_COUNT
	.align		4
        /*0044*/ 	.byte	0x02, 0x4a
	.zero		1
	.zero		1


	//----- nvinfo : EIATTR_EXIT_INSTR_OFFSETS
	.align		4
        /*0048*/ 	.byte	0x04, 0x1c
        /*004a*/ 	.short	(.L_179 - .L_178)


	//   ....[0]....
.L_178:
        /*004c*/ 	.word	0x00000040


	//   ....[1]....
        /*0050*/ 	.word	0x000016e0


	//   ....[2]....
        /*0054*/ 	.word	0x00001860


	//----- nvinfo : EIATTR_CRS_STACK_SIZE
	.align		4
.L_179:
        /*0058*/ 	.byte	0x04, 0x1e
        /*005a*/ 	.short	(.L_181 - .L_180)
.L_180:
        /*005c*/ 	.word	0x00000000


	//----- nvinfo : EIATTR_CBANK_PARAM_SIZE
	.align		4
.L_181:
        /*0060*/ 	.byte	0x03, 0x19
        /*0062*/ 	.short	0x0010


	//----- nvinfo : EIATTR_PARAM_CBANK
	.align		4
        /*0064*/ 	.byte	0x04, 0x0a
        /*0066*/ 	.short	(.L_183 - .L_182)
	.align		4
.L_182:
        /*0068*/ 	.word	index@(.nv.constant0._Z13softmaxKernelPdii)
        /*006c*/ 	.short	0x0380
        /*006e*/ 	.short	0x0010


	//----- nvinfo : EIATTR_SW_WAR
	.align		4
.L_183:
        /*0070*/ 	.byte	0x04, 0x36
        /*0072*/ 	.short	(.L_185 - .L_184)
.L_184:
        /*0074*/ 	.word	0x00000008
.L_185:


//--------------------- .nv.info._Z19forwardOutputKernelPdS_S_S_iii --------------------------
	.section	.nv.info._Z19forwardOutputKernelPdS_S_S_iii,"",@"SHT_CUDA_INFO"
	.sectionflags	@""
	.align	4


	//----- nvinfo : EIATTR_CUDA_API_VERSION
	.align		4
        /*0000*/ 	.byte	0x04, 0x37
        /*0002*/ 	.short	(.L_187 - .L_186)
.L_186:
        /*0004*/ 	.word	0x00000082


	//----- nvinfo : EIATTR_KPARAM_INFO
	.align		4
.L_187:
        /*0008*/ 	.byte	0x04, 0x17
        /*000a*/ 	.short	(.L_189 - .L_188)
.L_188:
        /*000c*/ 	.word	0x00000000
        /*0010*/ 	.short	0x0006
        /*0012*/ 	.short	0x0028
        /*0014*/ 	.byte	0x00, 0xf0, 0x11, 0x00


	//----- nvinfo : EIATTR_KPARAM_INFO
	.align		4
.L_189:
        /*0018*/ 	.byte	0x04, 0x17
        /*001a*/ 	.short	(.L_191 - .L_190)
.L_190:
        /*001c*/ 	.word	0x00000000
        /*0020*/ 	.short	0x0005
        /*0022*/ 	.short	0x0024
        /*0024*/ 	.byte	0x00, 0xf0, 0x11, 0x00


	//----- nvinfo : EIATTR_KPARAM_INFO
	.align		4
.L_191:
        /*0028*/ 	.byte	0x04, 0x17
        /*002a*/ 	.short	(.L_193 - .L_192)
.L_192:
        /*002c*/ 	.word	0x00000000
        /*0030*/ 	.short	0x0004
        /*0032*/ 	.short	0x0020
        /*0034*/ 	.byte	0x00, 0xf0, 0x11, 0x00


	//----- nvinfo : EIATTR_KPARAM_INFO
	.align		4
.L_193:
        /*0038*/ 	.byte	0x04, 0x17
        /*003a*/ 	.short	(.L_195 - .L_194)
.L_194:
        /*003c*/ 	.word	0x00000000
        /*0040*/ 	.short	0x0003
        /*0042*/ 	.short	0x0018
        /*0044*/ 	.byte	0x00, 0xf5, 0x21, 0x00


	//----- nvinfo : EIATTR_KPARAM_INFO
	.align		4
.L_195:
        /*0048*/ 	.byte	0x04, 0x17
        /*004a*/ 	.short	(.L_197 - .L_196)
.L_196:
        /*004c*/ 	.word	0x00000000
        /*0050*/ 	.short	0x0002
        /*0052*/ 	.short	0x0010
        /*0054*/ 	.byte	0x00, 0xf5, 0x21, 0x00


	//----- nvinfo : EIATTR_KPARAM_INFO
	.align		4
.L_197:
        /*0058*/ 	.byte	0x04, 0x17
        /*005a*/ 	.short	(.L_199 - .L_198)
.L_198:
        /*005c*/ 	.word	0x00000000
        /*0060*/ 	.short	0x0001
        /*0062*/ 	.short	0x0008
        /*0064*/ 	.byte	0x00, 0xf5, 0x21, 0x00


	//----- nvinfo : EIATTR_KPARAM_INFO
	.align		4
.L_199:
        /*0068*/ 	.byte	0x04, 0x17
        /*006a*/ 	.short	(.L_201 - .L_200)
.L_200:
        /*006c*/ 	.word	0x00000000
        /*0070*/ 	.short	0x0000
        /*0072*/ 	.short	0x0000
        /*0074*/ 	.byte	0x00, 0xf5, 0x21, 0x00


	//----- nvinfo : EIATTR_SPARSE_MMA_MASK
	.align		4
.L_201:
        /*0078*/ 	.byte	0x03, 0x50
        /*007a*/ 	.short	0x0000


	//----- nvinfo : EIATTR_MAXREG_COUNT
	.align		4
        /*007c*/ 	.byte	0x03, 0x1b
        /*007e*/ 	.short	0x00ff


	//----- nvinfo : EIATTR_MERCURY_ISA_VERSION
	.align		4
        /*0080*/ 	.byte	0x03, 0x5f
        /*0082*/ 	.short	0x0101


	//----- nvinfo : EIATTR_VRC_CTA_INIT_COUNT
	.align		4
        /*0084*/ 	.byte	0x02, 0x4a
	.zero		1
	.zero		1


	//----- nvinfo : EIATTR_EXIT_INSTR_OFFSETS
	.align		4
        /*0088*/ 	.byte	0x04, 0x1c
        /*008a*/ 	.short	(.L_203 - .L_202)


	//   ....[0]....
.L_202:
        /*008c*/ 	.word	0x000000d0


	//   ....[1]....
        /*0090*/ 	.word	0x00000c00


	//----- nvinfo : EIATTR_CBANK_PARAM_SIZE
	.align		4
.L_203:
        /*0094*/ 	.byte	0x03, 0x19
        /*0096*/ 	.short	0x002c


	//----- nvinfo : EIATTR_PARAM_CBANK
	.align		4
        /*0098*/ 	.byte	0x04, 0x0a
        /*009a*/ 	.short	(.L_205 - .L_204)
	.align		4
.L_204:
        /*009c*/ 	.word	index@(.nv.constant0._Z19forwardOutputKernelPdS_S_S_iii)
        /*00a0*/ 	.short	0x0380
        /*00a2*/ 	.short	0x002c


	//----- nvinfo : EIATTR_SW_WAR
	.align		4
.L_205:
        /*00a4*/ 	.byte	0x04, 0x36
        /*00a6*/ 	.short	(.L_207 - .L_206)
.L_206:
        /*00a8*/ 	.word	0x00000008
.L_207:


//--------------------- .nv.info._Z19forwardHiddenKernelPdS_S_S_iii --------------------------
	.section	.nv.info._Z19forwardHiddenKernelPdS_S_S_iii,"",@"SHT_CUDA_INFO"
	.sectionflags	@""
	.align	4


	//----- nvinfo : EIATTR_CUDA_API_VERSION
	.align		4
        /*0000*/ 	.byte	0x04, 0x37
        /*0002*/ 	.short	(.L_209 - .L_208)
.L_208:
        /*0004*/ 	.word	0x00000082


	//----- nvinfo : EIATTR_KPARAM_INFO
	.align		4
.L_209:
        /*0008*/ 	.byte	0x04, 0x17
        /*000a*/ 	.short	(.L_211 - .L_210)
.L_210:
        /*000c*/ 	.word	0x00000000
        /*0010*/ 	.short	0x0006
        /*0012*/ 	.short	0x0028
        /*0014*/ 	.byte	0x00, 0xf0, 0x11, 0x00


	//----- nvinfo : EIATTR_KPARAM_INFO
	.align		4
.L_211:
        /*0018*/ 	.byte	0x04, 0x17
        /*001a*/ 	.short	(.L_213 - .L_212)
.L_212:
        /*001c*/ 	.word	0x00000000
        /*0020*/ 	.short	0x0005
        /*0022*/ 	.short	0x0024
        /*0024*/ 	.byte	0x00, 0xf0, 0x11, 0x00


	//----- nvinfo : EIATTR_KPARAM_INFO
	.align		4
.L_213:
        /*0028*/ 	.byte	0x04, 0x17
        /*002a*/ 	.short	(.L_215 - .L_214)
.L_214:
        /*002c*/ 	.word	0x00000000
        /*0030*/ 	.short	0x0004
        /*0032*/ 	.short	0x0020
        /*0034*/ 	.byte	0x00, 0xf0, 0x11, 0x00


	//----- nvinfo : EIATTR_KPARAM_INFO
	.align		4
.L_215:
        /*0038*/ 	.byte	0x04, 0x17
        /*003a*/ 	.short	(.L_217 - .L_216)
.L_216:
        /*003c*/ 	.word	0x00000000
        /*0040*/ 	.short	0x0003
        /*0042*/ 	.short	0x0018
        /*0044*/ 	.byte	0x00, 0xf5, 0x21, 0x00


	//----- nvinfo : EIATTR_KPARAM_INFO
	.align		4
.L_217:
        /*0048*/ 	.byte	0x04, 0x17
        /*004a*/ 	.short	(.L_219 - .L_218)
.L_218:
        /*004c*/ 	.word	0x00000000
        /*0050*/ 	.short	0x0002
        /*0052*/ 	.short	0x0010
        /*0054*/ 	.byte	0x00, 0xf5, 0x21, 0x00


	//----- nvinfo : EIATTR_KPARAM_INFO
	.align		4
.L_219:
        /*0058*/ 	.byte	0x04, 0x17
        /*005a*/ 	.short	(.L_221 - .L_220)
.L_220:
        /*005c*/ 	.word	0x00000000
        /*0060*/ 	.short	0x0001
        /*0062*/ 	.short	0x0008
        /*0064*/ 	.byte	0x00, 0xf5, 0x21, 0x00


	//----- nvinfo : EIATTR_KPARAM_INFO
	.align		4
.L_221:
        /*0068*/ 	.byte	0x04, 0x17
        /*006a*/ 	.short	(.L_223 - .L_222)
.L_222:
        /*006c*/ 	.word	0x00000000
        /*0070*/ 	.short	0x0000
        /*0072*/ 	.short	0x0000
        /*0074*/ 	.byte	0x00, 0xf5, 0x21, 0x00


	//----- nvinfo : EIATTR_SPARSE_MMA_MASK
	.align		4
.L_223:
        /*0078*/ 	.byte	0x03, 0x50
        /*007a*/ 	.short	0x0000


	//----- nvinfo : EIATTR_MAXREG_COUNT
	.align		4
        /*007c*/ 	.byte	0x03, 0x1b
        /*007e*/ 	.short	0x00ff


	//----- nvinfo : EIATTR_MERCURY_ISA_VERSION
	.align		4
        /*0080*/ 	.byte	0x03, 0x5f
        /*0082*/ 	.short	0x0101


	//----- nvinfo : EIATTR_VRC_CTA_INIT_COUNT
	.align		4
        /*0084*/ 	.byte	0x02, 0x4a
	.zero		1
	.zero		1


	//----- nvinfo : EIATTR_EXIT_INSTR_OFFSETS
	.align		4
        /*0088*/ 	.byte	0x04, 0x1c
        /*008a*/ 	.short	(.L_225 - .L_224)


	//   ....[0]....
.L_224:
        /*008c*/ 	.word	0x000000d0


	//   ....[1]....
        /*0090*/ 	.word	0x00000c00


	//----- nvinfo : EIATTR_CBANK_PARAM_SIZE
	.align		4
.L_225:
        /*0094*/ 	.byte	0x03, 0x19
        /*0096*/ 	.short	0x002c


	//----- nvinfo : EIATTR_PARAM_CBANK
	.align		4
        /*0098*/ 	.byte	0x04, 0x0a
        /*009a*/ 	.short	(.L_227 - .L_226)
	.align		4
.L_226:
        /*009c*/ 	.word	index@(.nv.constant0._Z19forwardHiddenKernelPdS_S_S_iii)
        /*00a0*/ 	.short	0x0380
        /*00a2*/ 	.short	0x002c


	//----- nvinfo : EIATTR_SW_WAR
	.align		4
.L_227:
        /*00a4*/ 	.byte	0x04, 0x36
        /*00a6*/ 	.short	(.L_229 - .L_228)
.L_228:
        /*00a8*/ 	.word	0x00000008
.L_229:


//--------------------- .nv.info._Z10reluKernelPdi --------------------------
	.section	.nv.info._Z10reluKernelPdi,"",@"SHT_CUDA_INFO"
	.sectionflags	@""
	.align	4


	//----- nvinfo : EIATTR_CUDA_API_VERSION
	.align		4
        /*0000*/ 	.byte	0x04, 0x37
        /*0002*/ 	.short	(.L_231 - .L_230)
.L_230:
        /*0004*/ 	.word	0x00000082


	//----- nvinfo : EIATTR_KPARAM_INFO
	.align		4
.L_231:
        /*0008*/ 	.byte	0x04, 0x17
        /*000a*/ 	.short	(.L_233 - .L_232)
.L_232:
        /*000c*/ 	.word	0x00000000
        /*0010*/ 	.short	0x0001
        /*0012*/ 	.short	0x0008
        /*0014*/ 	.byte	0x00, 0xf0, 0x11, 0x00


	//----- nvinfo : EIATTR_KPARAM_INFO
	.align		4
.L_233:
        /*0018*/ 	.byte	0x04, 0x17
        /*001a*/ 	.short	(.L_235 - .L_234)
.L_234:
        /*001c*/ 	.word	0x00000000
        /*0020*/ 	.short	0x0000
        /*0022*/ 	.short	0x0000
        /*0024*/ 	.byte	0x00, 0xf5, 0x21, 0x00


	//----- nvinfo : EIATTR_SPARSE_MMA_MASK
	.align		4
.L_235:
        /*0028*/ 	.byte	0x03, 0x50
        /*002a*/ 	.short	0x0000


	//----- nvinfo : EIATTR_MAXREG_COUNT
	.align		4
        /*002c*/ 	.byte	0x03, 0x1b
        /*002e*/ 	.short	0x00ff


	//----- nvinfo : EIATTR_MERCURY_ISA_VERSION
	.align		4
        /*0030*/ 	.byte	0x03, 0x5f
        /*0032*/ 	.short	0x0101


	//----- nvinfo : EIATTR_VRC_CTA_INIT_COUNT
	.align		4
        /*0034*/ 	.byte	0x02, 0x4a
	.zero		1
	.zero		1


	//----- nvinfo : EIATTR_EXIT_INSTR_OFFSETS
	.align		4
        /*0038*/ 	.byte	0x04, 0x1c
        /*003a*/ 	.short	(.L_237 - .L_236)


	//   ....[0]....
.L_236:
        /*003c*/ 	.word	0x00000070


	//   ....[1]....
        /*0040*/ 	.word	0x00000140


	//----- nvinfo : EIATTR_CBANK_PARAM_SIZE
	.align		4
.L_237:
        /*0044*/ 	.byte	0x03, 0x19
        /*0046*/ 	.short	0x000c


	//----- nvinfo : EIATTR_PARAM_CBANK
	.align		4
        /*0048*/ 	.byte	0x04, 0x0a
        /*004a*/ 	.short	(.L_239 - .L_238)
	.align		4
.L_238:
        /*004c*/ 	.word	index@(.nv.constant0._Z10reluKernelPdi)
        /*0050*/ 	.short	0x0380
        /*0052*/ 	.short	0x000c


	//----- nvinfo : EIATTR_SW_WAR
	.align		4
.L_239:
        /*0054*/ 	.byte	0x04, 0x36
        /*0056*/ 	.short	(.L_241 - .L_240)
.L_240:
        /*0058*/ 	.word	0x00000008
.L_241:


//--------------------- .nv.callgraph             --------------------------
	.section	.nv.callgraph,"",@"SHT_CUDA_CALLGRAPH"
	.align	4
	.sectionentsize	8
	.align		4
        /*0000*/ 	.word	0x00000000
	.align		4
        /*0004*/ 	.word	0xffffffff
	.align		4
        /*0008*/ 	.word	0x00000000
	.align		4
        /*000c*/ 	.word	0xfffffffe
	.align		4
        /*0010*/ 	.word	0x00000000
	.align		4
        /*0014*/ 	.word	0xfffffffd
	.align		4
        /*0018*/ 	.word	0x00000000
	.align		4
        /*001c*/ 	.word	0xfffffffc


//--------------------- .text._Z18updateBiasesKernelPdS_dii --------------------------
	.section	.text._Z18updateBiasesKernelPdS_dii,"ax",@progbits
	.align	128
        .global         _Z18updateBiasesKernelPdS_dii
        .type           _Z18updateBiasesKernelPdS_dii,@function
        .size           _Z18updateBiasesKernelPdS_dii,(.L_x_79 - _Z18updateBiasesKernelPdS_dii)
        .other          _Z18updateBiasesKernelPdS_dii,@"STO_CUDA_ENTRY STV_DEFAULT"
_Z18updateBiasesKernelPdS_dii:
.text._Z18updateBiasesKernelPdS_dii:
[----:B------:R-:W-:Y:S01]  /*0000*/  LDC R1, c[0x0][0x37c] ;  /* 0x0000df00ff017b82 */ /* 0x000fe20000000800 */
[----:B------:R-:W0:Y:S07]  /*0010*/  S2R R3, SR_TID.X ;  /* 0x0000000000037919 */ /* 0x000e2e0000002100 */
[----:B------:R-:W0:Y:S08]  /*0020*/  S2UR UR4, SR_CTAID.X ;  /* 0x00000000000479c3 */ /* 0x000e300000002500 */
[----:B------:R-:W0:Y:S08]  /*0030*/  LDC R0, c[0x0][0x360] ;  /* 0x0000d800ff007b82 */ /* 0x000e300000000800 */
[----:B------:R-:W1:Y:S01]  /*0040*/  LDC R25, c[0x0][0x398] ;  /* 0x0000e600ff197b82 */ /* 0x000e620000000800 */
[----:B0-----:R-:W-:-:S05]  /*0050*/  IMAD R0, R0, UR4, R3 ;  /* 0x0000000400007c24 */ /* 0x001fca000f8e0203 */
[----:B-1----:R-:W-:-:S13]  /*0060*/  ISETP.GE.AND P0, PT, R0, R25, PT ;  /* 0x000000190000720c */ /* 0x002fda0003f06270 */
[----:B------:R-:W-:Y:S05]  /*0070*/  @P0 EXIT ;  /* 0x000000000000094d */ /* 0x000fea0003800000 */
[----:B------:R-:W0:Y:S01]  /*0080*/  LDCU UR7, c[0x0][0x39c] ;  /* 0x00007380ff0777ac */ /* 0x000e220008000800 */
[----:B------:R-:W-:Y:S01]  /*0090*/  CS2R R10, SRZ ;  /* 0x00000000000a7805 */ /* 0x000fe2000001ff00 */
[----:B------:R-:W1:Y:S01]  /*00a0*/  LDCU.64 UR8, c[0x0][0x358] ;  /* 0x00006b00ff0877ac */ /* 0x000e620008000a00 */
[----:B0-----:R-:W-:-:S09]  /*00b0*/  UISETP.GE.AND UP0, UPT, UR7, 0x1, UPT ;  /* 0x000000010700788c */ /* 0x001fd2000bf06270 */
[----:B-1----:R-:W-:Y:S05]  /*00c0*/  BRA.U !UP0, `(.L_x_0) ;  /* 0x0000000508f87547 */ /* 0x002fea000b800000 */
[----:B------:R-:W-:Y:S01]  /*00d0*/  UISETP.GE.U32.AND UP1, UPT, UR7, 0x10, UPT ;  /* 0x000000100700788c */ /* 0x000fe2000bf26070 */
[----:B------:R-:W-:Y:S01]  /*00e0*/  CS2R R10, SRZ ;  /* 0x00000000000a7805 */ /* 0x000fe2000001ff00 */
[----:B------:R-:W-:Y:S01]  /*00f0*/  ULOP3.LUT UR5, UR7, 0xf, URZ, 0xc0, !UPT ;  /* 0x0000000f07057892 */ /* 0x000fe2000f8ec0ff */
[----:B------:R-:W-:-:S03]  /*0100*/  UMOV UR4, URZ ;  /* 0x000000ff00047c82 */ /* 0x000fc60008000000 */
[----:B------:R-:W-:-:S03]  /*0110*/  UISETP.NE.AND UP0, UPT, UR5, URZ, UPT ;  /* 0x000000ff0500728c */ /* 0x000fc6000bf05270 */
[----:B------:R-:W-:Y:S08]  /*0120*/  BRA.U !UP1, `(.L_x_1) ;  /* 0x0000000109e47547 */ /* 0x000ff0000b800000 */
[----:B------:R-:W-:Y:S01]  /*0130*/  ULOP3.LUT UR4, UR7, 0x7ffffff0, URZ, 0xc0, !UPT ;  /* 0x7ffffff007047892 */ /* 0x000fe2000f8ec0ff */
[----:B------:R-:W-:Y:S01]  /*0140*/  IMAD.MOV.U32 R24, RZ, RZ, R0 ;  /* 0x000000ffff187224 */ /* 0x000fe200078e0000 */
[----:B------:R-:W-:Y:S02]  /*0150*/  CS2R R10, SRZ ;  /* 0x00000000000a7805 */ /* 0x000fe4000001ff00 */
[----:B------:R-:W-:-:S12]  /*0160*/  UIADD3 UR6, UPT, UPT, -UR4, URZ, URZ ;  /* 0x000000ff04067290 */ /* 0x000fd8000fffe1ff */
.L_x_2:
[----:B------:R-:W0:Y:S02]  /*0170*/  LDC.64 R2, c[0x0][0x388] ;  /* 0x0000e200ff027b82 */ /* 0x000e240000000a00 */
[----:B0-----:R-:W-:-:S05]  /*0180*/  IMAD.WIDE R2, R24, 0x8, R2 ;  /* 0x0000000818027825 */ /* 0x001fca00078e0202 */
[----:B------:R-:W2:Y:S01]  /*0190*/  LDG.E.64 R12, desc[UR8][R2.64] ;  /* 0x00000008020c7981 */ /* 0x000ea2000c1e1b00 */
[----:B------:R-:W-:-:S05]  /*01a0*/  IMAD.WIDE R14, R25, 0x8, R2 ;  /* 0x00000008190e7825 */ /* 0x000fca00078e0202 */
[----:B------:R-:W3:Y:S01]  /*01b0*/  LDG.E.64 R20, desc[UR8][R14.64] ;  /* 0x000000080e147981 */ /* 0x000ee2000c1e1b00 */
[----:B------:R-:W-:-:S05]  /*01c0*/  IMAD.WIDE R22, R25, 0x8, R14 ;  /* 0x0000000819167825 */ /* 0x000fca00078e020e */
[----:B------:R-:W4:Y:S01]  /*01d0*/  LDG.E.64 R18, desc[UR8][R22.64] ;  /* 0x0000000816127981 */ /* 0x000f22000c1e1b00 */
[----:B------:R-:W-:-:S05]  /*01e0*/  IMAD.WIDE R26, R25, 0x8, R22 ;  /* 0x00000008191a7825 */ /* 0x000fca00078e0216 */
[----:B------:R-:W5:Y:S01]  /*01f0*/  LDG.E.64 R8, desc[UR8][R26.64] ;  /* 0x000000081a087981 */ /* 0x000f62000c1e1b00 */
[----:B------:R-:W-:-:S05]  /*0200*/  IMAD.WIDE R28, R25, 0x8, R26 ;  /* 0x00000008191c7825 */ /* 0x000fca00078e021a */
[----:B------:R0:W5:Y:S02]  /*0210*/  LDG.E.64 R6, desc[UR8][R28.64] ;  /* 0x000000081c067981 */ /* 0x000164000c1e1b00 */
[----:B0-----:R-:W-:-:S05]  /*0220*/  IMAD.WIDE R28, R25, 0x8, R28 ;  /* 0x00000008191c7825 */ /* 0x001fca00078e021c */
[----:B------:R-:W5:Y:S01]  /*0230*/  LDG.E.64 R4, desc[UR8][R28.64] ;  /* 0x000000081c047981 */ /* 0x000f62000c1e1b00 */
[----:B------:R-:W-:-:S05]  /*0240*/  IMAD.WIDE R16, R25, 0x8, R28 ;  /* 0x0000000819107825 */ /* 0x000fca00078e021c */
[----:B------:R-:W5:Y:S01]  /*0250*/  LDG.E.64 R2, desc[UR8][R16.64] ;  /* 0x0000000810027981 */ /* 0x000f62000c1e1b00 */
[----:B------:R-:W-:-:S04]  /*0260*/  IMAD.WIDE R14, R25, 0x8, R16 ;  /* 0x00000008190e7825 */ /* 0x000fc800078e0210 */
[C---:B------:R-:W-:Y:S01]  /*0270*/  IMAD.WIDE R22, R25.reuse, 0x8, R14 ;  /* 0x0000000819167825 */ /* 0x040fe200078e020e */
[----:B------:R-:W5:Y:S04]  /*0280*/  LDG.E.64 R16, desc[UR8][R14.64] ;  /* 0x000000080e107981 */ /* 0x000f68000c1e1b00 */
[----:B------:R0:W5:Y:S02]  /*0290*/  LDG.E.64 R14, desc[UR8][R22.64] ;  /* 0x00000008160e7981 */ /* 0x000164000c1e1b00 */
[----:B0-----:R-:W-:-:S04]  /*02a0*/  IMAD.WIDE R22, R25, 0x8, R22 ;  /* 0x0000000819167825 */ /* 0x001fc800078e0216 */
[C---:B------:R-:W-:Y:S01]  /*02b0*/  IMAD.WIDE R26, R25.reuse, 0x8, R22 ;  /* 0x00000008191a7825 */ /* 0x040fe200078e0216 */
[----:B--2---:R-:W-:Y:S01]  /*02c0*/  DADD R10, R12, R10 ;  /* 0x000000000c0a7229 */ /* 0x004fe2000000000a */
[----:B------:R-:W2:Y:S07]  /*02d0*/  LDG.E.64 R12, desc[UR8][R22.64] ;  /* 0x00000008160c7981 */ /* 0x000eae000c1e1b00 */
[----:B---3--:R-:W-:Y:S02]  /*02e0*/  DADD R20, R10, R20 ;  /* 0x000000000a147229 */ /* 0x008fe40000000014 */
[----:B------:R0:W3:Y:S06]  /*02f0*/  LDG.E.64 R10, desc[UR8][R26.64] ;  /* 0x000000081a0a7981 */ /* 0x0000ec000c1e1b00 */
[----:B----4-:R-:W-:Y:S01]  /*0300*/  DADD R18, R20, R18 ;  /* 0x0000000014127229 */ /* 0x010fe20000000012 */
[----:B0-----:R-:W-:-:S05]  /*0310*/  IMAD.WIDE R26, R25, 0x8, R26 ;  /* 0x00000008191a7825 */ /* 0x001fca00078e021a */
[----:B------:R-:W4:Y:S01]  /*0320*/  LDG.E.64 R20, desc[UR8][R26.64] ;  /* 0x000000081a147981 */ /* 0x000f22000c1e1b00 */
[----:B------:R-:W-:Y:S01]  /*0330*/  IMAD.WIDE R22, R25, 0x8, R26 ;  /* 0x0000000819167825 */ /* 0x000fe200078e021a */
[----:B-----5:R-:W-:-:S04]  /*0340*/  DADD R18, R18, R8 ;  /* 0x0000000012127229 */ /* 0x020fc80000000008 */
[----:B------:R-:W5:Y:S01]  /*0350*/  LDG.E.64 R8, desc[UR8][R22.64] ;  /* 0x0000000816087981 */ /* 0x000f62000c1e1b00 */
[----:B------:R-:W-:-:S03]  /*0360*/  IMAD.WIDE R28, R25, 0x8, R22 ;  /* 0x00000008191c7825 */ /* 0x000fc600078e0216 */
[----:B------:R-:W-:Y:S02]  /*0370*/  DADD R18, R18, R6 ;  /* 0x0000000012127229 */ /* 0x000fe40000000006 */
[----:B------:R0:W5:Y:S06]  /*0380*/  LDG.E.64 R6, desc[UR8][R28.64] ;  /* 0x000000081c067981 */ /* 0x00016c000c1e1b00 */
[----:B------:R-:W-:Y:S01]  /*0390*/  DADD R18, R18, R4 ;  /* 0x0000000012127229 */ /* 0x000fe20000000004 */
[----:B0-----:R-:W-:-:S05]  /*03a0*/  IMAD.WIDE R28, R25, 0x8, R28 ;  /* 0x00000008191c7825 */ /* 0x001fca00078e021c */
[----:B------:R-:W5:Y:S01]  /*03b0*/  LDG.E.64 R4, desc[UR8][R28.64] ;  /* 0x000000081c047981 */ /* 0x000f62000c1e1b00 */
[----:B------:R-:W-:-:S06]  /*03c0*/  IMAD.WIDE R26, R25, 0x8, R28 ;  /* 0x00000008191a7825 */ /* 0x000fcc00078e021c */
[----:B------:R-:W5:Y:S01]  /*03d0*/  LDG.E.64 R26, desc[UR8][R26.64] ;  /* 0x000000081a1a7981 */ /* 0x000f62000c1e1b00 */
[----:B------:R-:W-:Y:S01]  /*03e0*/  DADD R2, R18, R2 ;  /* 0x0000000012027229 */ /* 0x000fe20000000002 */
[----:B------:R-:W-:Y:S01]  /*03f0*/  UIADD3 UR6, UPT, UPT, UR6, 0x10, URZ ;  /* 0x0000001006067890 */ /* 0x000fe2000fffe0ff */
[----:B------:R-:W-:-:S03]  /*0400*/  IMAD R24, R25, 0x10, R24 ;  /* 0x0000001019187824 */ /* 0x000fc600078e0218 */
[----:B------:R-:W-:-:S03]  /*0410*/  UISETP.NE.AND UP1, UPT, UR6, URZ, UPT ;  /* 0x000000ff0600728c */ /* 0x000fc6000bf25270 */
[----:B------:R-:W-:-:S08]  /*0420*/  DADD R2, R2, R16 ;  /* 0x0000000002027229 */ /* 0x000fd00000000010 */
[----:B------:R-:W-:-:S08]  /*0430*/  DADD R2, R2, R14 ;  /* 0x0000000002027229 */ /* 0x000fd0000000000e */
[----:B--2---:R-:W-:-:S08]  /*0440*/  DADD R2, R2, R12 ;  /* 0x0000000002027229 */ /* 0x004fd0000000000c */
[----:B---3--:R-:W-:-:S08]  /*0450*/  DADD R2, R2, R10 ;  /* 0x0000000002027229 */ /* 0x008fd0000000000a */
[----:B----4-:R-:W-:-:S08]  /*0460*/  DADD R2, R2, R20 ;  /* 0x0000000002027229 */ /* 0x010fd00000000014 */
[----:B-----5:R-:W-:-:S08]  /*0470*/  DADD R2, R2, R8 ;  /* 0x0000000002027229 */ /* 0x020fd00000000008 */
[----:B------:R-:W-:-:S08]  /*0480*/  DADD R2, R2, R6 ;  /* 0x0000000002027229 */ /* 0x000fd00000000006 */
[----:B------:R-:W-:-:S08]  /*0490*/  DADD R2, R2, R4 ;  /* 0x0000000002027229 */ /* 0x000fd00000000004 */
[----:B------:R-:W-:Y:S01]  /*04a0*/  DADD R10, R2, R26 ;  /* 0x00000000020a7229 */ /* 0x000fe2000000001a */
[----:B------:R-:W-:Y:S10]  /*04b0*/  BRA.U UP1, `(.L_x_2) ;  /* 0xfffffffd012c7547 */ /* 0x000ff4000b83ffff */
.L_x_1:
[----:B------:R-:W-:Y:S05]  /*04c0*/  BRA.U !UP0, `(.L_x_0) ;  /* 0x0000000108f87547 */ /* 0x000fea000b800000 */
[----:B------:R-:W-:Y:S02]  /*04d0*/  UISETP.GE.U32.AND UP0, UPT, UR5, 0x8, UPT ;  /* 0x000000080500788c */ /* 0x000fe4000bf06070 */
[----:B------:R-:W-:-:S04]  /*04e0*/  ULOP3.LUT UR6, UR7, 0x7, URZ, 0xc0, !UPT ;  /* 0x0000000707067892 */ /* 0x000fc8000f8ec0ff */
[----:B------:R-:W-:-:S03]  /*04f0*/  UISETP.NE.AND UP1, UPT, UR6, URZ, UPT ;  /* 0x000000ff0600728c */ /* 0x000fc6000bf25270 */
[----:B------:R-:W-:Y:S08]  /*0500*/  BRA.U !UP0, `(.L_x_3) ;  /* 0x00000001086c7547 */ /* 0x000ff0000b800000 */
[----:B------:R-:W0:Y:S01]  /*0510*/  LDC.64 R12, c[0x0][0x388] ;  /* 0x0000e200ff0c7b82 */ /* 0x000e220000000a00 */
[----:B------:R-:W-:-:S04]  /*0520*/  IMAD R3, R25, UR4, R0 ;  /* 0x0000000419037c24 */ /* 0x000fc8000f8e0200 */
        /* <DEDUP_REMOVED lines=14> */
[----:B------:R-:W-:-:S05]  /*0610*/  IMAD.WIDE R20, R25, 0x8, R12 ;  /* 0x0000000819147825 */ /* 0x000fca00078e020c */
[----:B------:R-:W5:Y:S01]  /*0620*/  LDG.E.64 R12, desc[UR8][R20.64] ;  /* 0x00000008140c7981 */ /* 0x000f62000c1e1b00 */
[----:B------:R-:W-:Y:S01]  /*0630*/  UIADD3 UR4, UPT, UPT, UR4, 0x8, URZ ;  /* 0x0000000804047890 */ /* 0x000fe2000fffe0ff */
[----:B--2---:R-:W-:-:S08]  /*0640*/  DADD R2, R10, R2 ;  /* 0x000000000a027229 */ /* 0x004fd00000000002 */
[----:B---3--:R-:W-:-:S08]  /*0650*/  DADD R2, R2, R4 ;  /* 0x0000000002027229 */ /* 0x008fd00000000004 */
[----:B----4-:R-:W-:-:S08]  /*0660*/  DADD R2, R2, R6 ;  /* 0x0000000002027229 */ /* 0x010fd00000000006 */
[----:B-----5:R-:W-:-:S08]  /*0670*/  DADD R2, R2, R8 ;  /* 0x0000000002027229 */ /* 0x020fd00000000008 */
[----:B------:R-:W-:-:S08]  /*0680*/  DADD R2, R2, R18 ;  /* 0x0000000002027229 */ /* 0x000fd00000000012 */
[----:B------:R-:W-:-:S08]  /*0690*/  DADD R2, R2, R16 ;  /* 0x0000000002027229 */ /* 0x000fd00000000010 */
[----:B------:R-:W-:-:S08]  /*06a0*/  DADD R2, R2, R14 ;  /* 0x0000000002027229 */ /* 0x000fd0000000000e */
[----:B------:R-:W-:-:S11]  /*06b0*/  DADD R10, R2, R12 ;  /* 0x00000000020a7229 */ /* 0x000fd6000000000c */
.L_x_3:
        /* <DEDUP_REMOVED lines=13> */
[----:B------:R-:W-:-:S06]  /*0790*/  IMAD.WIDE R16, R25, 0x8, R12 ;  /* 0x0000000819107825 */ /* 0x000fcc00078e020c */
[----:B------:R-:W5:Y:S01]  /*07a0*/  LDG.E.64 R16, desc[UR8][R16.64] ;  /* 0x0000000810107981 */ /* 0x000f62000c1e1b00 */
[----:B------:R-:W-:Y:S01]  /*07b0*/  UIADD3 UR4, UPT, UPT, UR4, 0x4, URZ ;  /* 0x0000000404047890 */ /* 0x000fe2000fffe0ff */
[----:B--2---:R-:W-:-:S08]  /*07c0*/  DADD R4, R10, R4 ;  /* 0x000000000a047229 */ /* 0x004fd00000000004 */
[----:B---3--:R-:W-:-:S08]  /*07d0*/  DADD R4, R4, R8 ;  /* 0x0000000004047229 */ /* 0x008fd00000000008 */
[----:B----4-:R-:W-:-:S08]  /*07e0*/  DADD R4, R4, R14 ;  /* 0x0000000004047229 */ /* 0x010fd0000000000e */
[----:B-----5:R-:W-:-:S11]  /*07f0*/  DADD R10, R4, R16 ;  /* 0x00000000040a7229 */ /* 0x020fd60000000010 */
.L_x_4:
[----:B------:R-:W-:Y:S05]  /*0800*/  BRA.U !UP1, `(.L_x_0) ;  /* 0x0000000109287547 */ /* 0x000fea000b800000 */
[----:B------:R-:W0:Y:S01]  /*0810*/  LDC.64 R4, c[0x0][0x388] ;  /* 0x0000e200ff047b82 */ /* 0x000e220000000a00 */
[----:B------:R-:W-:Y:S01]  /*0820*/  IMAD R6, R25, UR4, R0 ;  /* 0x0000000419067c24 */ /* 0x000fe2000f8e0200 */
[----:B------:R-:W-:-:S12]  /*0830*/  UIADD3 UR5, UPT, UPT, -UR5, URZ, URZ ;  /* 0x000000ff05057290 */ /* 0x000fd8000fffe1ff */
.L_x_5:
[----:B0-----:R-:W-:-:S06]  /*0840*/  IMAD.WIDE R2, R6, 0x8, R4 ;  /* 0x0000000806027825 */ /* 0x001fcc00078e0204 */
[----:B------:R-:W2:Y:S01]  /*0850*/  LDG.E.64 R2, desc[UR8][R2.64] ;  /* 0x0000000802027981 */ /* 0x000ea2000c1e1b00 */
[----:B------:R-:W-:Y:S01]  /*0860*/  UIADD3 UR5, UPT, UPT, UR5, 0x1, URZ ;  /* 0x0000000105057890 */ /* 0x000fe2000fffe0ff */
[----:B------:R-:W-:-:S03]  /*0870*/  IADD3 R6, PT, PT, R6, R25, RZ ;  /* 0x0000001906067210 */ /* 0x000fc60007ffe0ff */
[----:B------:R-:W-:Y:S01]  /*0880*/  UISETP.NE.AND UP0, UPT, UR5, URZ, UPT ;  /* 0x000000ff0500728c */ /* 0x000fe2000bf05270 */
[----:B--2---:R-:W-:-:S08]  /*0890*/  DADD R10, R2, R10 ;  /* 0x00000000020a7229 */ /* 0x004fd0000000000a */
[----:B------:R-:W-:Y:S05]  /*08a0*/  BRA.U UP0, `(.L_x_5) ;  /* 0xfffffffd00e47547 */ /* 0x000fea000b83ffff */
.L_x_0:
[----:B------:R-:W0:Y:S01]  /*08b0*/  I2F.F64 R4, UR7 ;  /* 0x0000000700047d12 */ /* 0x000e220008201c00 */
[----:B------:R-:W-:Y:S01]  /*08c0*/  IMAD.MOV.U32 R2, RZ, RZ, 0x1 ;  /* 0x00000001ff027424 */ /* 0x000fe200078e00ff */
[----:B------:R-:W1:Y:S01]  /*08d0*/  LDCU.64 UR4, c[0x0][0x390] ;  /* 0x00007200ff0477ac */ /* 0x000e620008000a00 */
[----:B------:R-:W-:Y:S05]  /*08e0*/  BSSY.RECONVERGENT B0, `(.L_x_6) ;  /* 0x0000011000007945 */ /* 0x000fea0003800200 */
[----:B0-----:R-:W0:Y:S02]  /*08f0*/  MUFU.RCP64H R3, R5 ;  /* 0x0000000500037308 */ /* 0x001e240000001800 */
[----:B0-----:R-:W-:-:S08]  /*0900*/  DFMA R6, -R4, R2, 1 ;  /* 0x3ff000000406742b */ /* 0x001fd00000000102 */
[----:B------:R-:W-:-:S08]  /*0910*/  DFMA R6, R6, R6, R6 ;  /* 0x000000060606722b */ /* 0x000fd00000000006 */
[----:B------:R-:W-:Y:S02]  /*0920*/  DFMA R2, R2, R6, R2 ;  /* 0x000000060202722b */ /* 0x000fe40000000002 */
[----:B-1----:R-:W-:-:S06]  /*0930*/  DMUL R6, R10, UR4 ;  /* 0x000000040a067c28 */ /* 0x002fcc0008000000 */
[----:B------:R-:W-:-:S04]  /*0940*/  DFMA R8, -R4, R2, 1 ;  /* 0x3ff000000408742b */ /* 0x000fc80000000102 */
[----:B------:R-:W-:-:S04]  /*0950*/  FSETP.GEU.AND P1, PT, |R7|, 6.5827683646048100446e-37, PT ;  /* 0x036000000700780b */ /* 0x000fc80003f2e200 */
[----:B------:R-:W-:-:S08]  /*0960*/  DFMA R2, R2, R8, R2 ;  /* 0x000000080202722b */ /* 0x000fd00000000002 */
[----:B------:R-:W-:-:S08]  /*0970*/  DMUL R8, R6, R2 ;  /* 0x0000000206087228 */ /* 0x000fd00000000000 */
[----:B------:R-:W-:-:S08]  /*0980*/  DFMA R10, -R4, R8, R6 ;  /* 0x00000008040a722b */ /* 0x000fd00000000106 */
[----:B------:R-:W-:-:S10]  /*0990*/  DFMA R2, R2, R10, R8 ;  /* 0x0000000a0202722b */ /* 0x000fd40000000008 */
[----:B------:R-:W-:-:S05]  /*09a0*/  FFMA R8, RZ, R5, R3 ;  /* 0x00000005ff087223 */ /* 0x000fca0000000003 */
[----:B------:R-:W-:-:S13]  /*09b0*/  FSETP.GT.AND P0, PT, |R8|, 1.469367938527859385e-39, PT ;  /* 0x001000000800780b */ /* 0x000fda0003f04200 */
[----:B------:R-:W-:Y:S05]  /*09c0*/  @P0 BRA P1, `(.L_x_7) ;  /* 0x0000000000080947 */ /* 0x000fea0000800000 */
[----:B------:R-:W-:-:S07]  /*09d0*/  MOV R10, 0x9f0 ;  /* 0x000009f0000a7802 */ /* 0x000fce0000000f00 */
[----:B------:R-:W-:Y:S05]  /*09e0*/  CALL.REL.NOINC `($__internal_0_$__cuda_sm20_div_rn_f64_full) ;  /* 0x00000000001c7944 */ /* 0x000fea0003c00000 */
.L_x_7:
[----:B------:R-:W-:Y:S05]  /*09f0*/  BSYNC.RECONVERGENT B0 ;  /* 0x0000000000007941 */ /* 0x000fea0003800200 */
.L_x_6:
[----:B------:R-:W0:Y:S02]  /*0a00*/  LDC.64 R4, c[0x0][0x380] ;  /* 0x0000e000ff047b82 */ /* 0x000e240000000a00 */
[----:B0-----:R-:W-:-:S05]  /*0a10*/  IMAD.WIDE R4, R0, 0x8, R4 ;  /* 0x0000000800047825 */ /* 0x001fca00078e0204 */
[----:B------:R-:W2:Y:S02]  /*0a20*/  LDG.E.64 R6, desc[UR8][R4.64] ;  /* 0x0000000804067981 */ /* 0x000ea4000c1e1b00 */
[----:B--2---:R-:W-:-:S07]  /*0a30*/  DADD R6, R6, -R2 ;  /* 0x0000000006067229 */ /* 0x004fce0000000802 */
[----:B------:R-:W-:Y:S01]  /*0a40*/  STG.E.64 desc[UR8][R4.64], R6 ;  /* 0x0000000604007986 */ /* 0x000fe2000c101b08 */
[----:B------:R-:W-:Y:S05]  /*0a50*/  EXIT ;  /* 0x000000000000794d */ /* 0x000fea0003800000 */
        .weak           $__internal_0_$__cuda_sm20_div_rn_f64_full
        .type           $__internal_0_$__cuda_sm20_div_rn_f64_full,@function
        .size           $__internal_0_$__cuda_sm20_div_rn_f64_full,(.L_x_79 - $__internal_0_$__cuda_sm20_div_rn_f64_full)
$__internal_0_$__cuda_sm20_div_rn_f64_full:
[C---:B------:R-:W-:Y:S01]  /*0a60*/  FSETP.GEU.AND P0, PT, |R5|.reuse, 1.469367938527859385e-39, PT ;  /* 0x001000000500780b */ /* 0x040fe20003f0e200 */
[----:B------:R-:W-:Y:S01]  /*0a70*/  BSSY.RECONVERGENT B1, `(.L_x_8) ;  /* 0x0000057000017945 */ /* 0x000fe20003800200 */
[----:B------:R-:W-:Y:S02]  /*0a80*/  LOP3.LUT R2, R5, 0x800fffff, RZ, 0xc0, !PT ;  /* 0x800fffff05027812 */ /* 0x000fe400078ec0ff */
[C---:B------:R-:W-:Y:S02]  /*0a90*/  FSETP.GEU.AND P2, PT, |R7|.reuse, 1.469367938527859385e-39, PT ;  /* 0x001000000700780b */ /* 0x040fe40003f4e200 */
[----:B------:R-:W-:Y:S01]  /*0aa0*/  LOP3.LUT R3, R2, 0x3ff00000, RZ, 0xfc, !PT ;  /* 0x3ff0000002037812 */ /* 0x000fe200078efcff */
[----:B------:R-:W-:Y:S01]  /*0ab0*/  IMAD.MOV.U32 R2, RZ, RZ, R4 ;  /* 0x000000ffff027224 */ /* 0x000fe200078e0004 */
[----:B------:R-:W-:Y:S02]  /*0ac0*/  MOV R16, 0x1 ;  /* 0x0000000100107802 */ /* 0x000fe40000000f00 */
[----:B------:R-:W-:-:S02]  /*0ad0*/  LOP3.LUT R11, R7, 0x7ff00000, RZ, 0xc0, !PT ;  /* 0x7ff00000070b7812 */ /* 0x000fc400078ec0ff */
[----:B------:R-:W-:Y:S01]  /*0ae0*/  LOP3.LUT R14, R5, 0x7ff00000, RZ, 0xc0, !PT ;  /* 0x7ff00000050e7812 */ /* 0x000fe200078ec0ff */
[----:B------:R-:W-:-:S03]  /*0af0*/  @!P0 DMUL R2, R4, 8.98846567431157953865e+307 ;  /* 0x7fe0000004028828 */ /* 0x000fc60000000000 */
[----:B------:R-:W-:Y:S02]  /*0b00*/  ISETP.GE.U32.AND P1, PT, R11, R14, PT ;  /* 0x0000000e0b00720c */ /* 0x000fe40003f26070 */
[----:B------:R-:W-:Y:S01]  /*0b10*/  @!P2 LOP3.LUT R12, R5, 0x7ff00000, RZ, 0xc0, !PT ;  /* 0x7ff00000050ca812 */ /* 0x000fe200078ec0ff */
[----:B------:R-:W0:Y:S01]  /*0b20*/  MUFU.RCP64H R17, R3 ;  /* 0x0000000300117308 */ /* 0x000e220000001800 */
[----:B------:R-:W-:Y:S02]  /*0b30*/  @!P2 MOV R18, RZ ;  /* 0x000000ff0012a202 */ /* 0x000fe40000000f00 */
[----:B------:R-:W-:Y:S01]  /*0b40*/  @!P2 ISETP.GE.U32.AND P3, PT, R11, R12, PT ;  /* 0x0000000c0b00a20c */ /* 0x000fe20003f66070 */
[----:B------:R-:W-:-:S05]  /*0b50*/  IMAD.MOV.U32 R12, RZ, RZ, 0x1ca00000 ;  /* 0x1ca00000ff0c7424 */ /* 0x000fca00078e00ff */
[----:B------:R-:W-:-:S04]  /*0b60*/  @!P2 SEL R13, R12, 0x63400000, !P3 ;  /* 0x634000000c0da807 */ /* 0x000fc80005800000 */
[----:B------:R-:W-:Y:S01]  /*0b70*/  @!P2 LOP3.LUT R13, R13, 0x80000000, R7, 0xf8, !PT ;  /* 0x800000000d0da812 */ /* 0x000fe200078ef807 */
[----:B0-----:R-:W-:-:S03]  /*0b80*/  DFMA R8, R16, -R2, 1 ;  /* 0x3ff000001008742b */ /* 0x001fc60000000802 */
[----:B------:R-:W-:-:S05]  /*0b90*/  @!P2 LOP3.LUT R19, R13, 0x100000, RZ, 0xfc, !PT ;  /* 0x001000000d13a812 */ /* 0x000fca00078efcff */
[----:B------:R-:W-:-:S08]  /*0ba0*/  DFMA R8, R8, R8, R8 ;  /* 0x000000080808722b */ /* 0x000fd00000000008 */
[----:B------:R-:W-:Y:S01]  /*0bb0*/  DFMA R16, R16, R8, R16 ;  /* 0x000000081010722b */ /* 0x000fe20000000010 */
[----:B------:R-:W-:Y:S01]  /*0bc0*/  SEL R9, R12, 0x63400000, !P1 ;  /* 0x634000000c097807 */ /* 0x000fe20004800000 */
[----:B------:R-:W-:-:S03]  /*0bd0*/  IMAD.MOV.U32 R8, RZ, RZ, R6 ;  /* 0x000000ffff087224 */ /* 0x000fc600078e0006 */
[----:B------:R-:W-:-:S03]  /*0be0*/  LOP3.LUT R9, R9, 0x800fffff, R7, 0xf8, !PT ;  /* 0x800fffff09097812 */ /* 0x000fc600078ef807 */
[----:B------:R-:W-:-:S03]  /*0bf0*/  DFMA R20, R16, -R2, 1 ;  /* 0x3ff000001014742b */ /* 0x000fc60000000802 */
[----:B------:R-:W-:-:S05]  /*0c00*/  @!P2 DFMA R8, R8, 2, -R18 ;  /* 0x400000000808a82b */ /* 0x000fca0000000812 */
[----:B------:R-:W-:Y:S01]  /*0c10*/  DFMA R16, R16, R20, R16 ;  /* 0x000000141010722b */ /* 0x000fe20000000010 */
[----:B------:R-:W-:Y:S02]  /*0c20*/  IMAD.MOV.U32 R21, RZ, RZ, R11 ;  /* 0x000000ffff157224 */ /* 0x000fe400078e000b */
[----:B------:R-:W-:Y:S01]  /*0c30*/  IMAD.MOV.U32 R20, RZ, RZ, R14 ;  /* 0x000000ffff147224 */ /* 0x000fe200078e000e */
[----:B------:R-:W-:Y:S02]  /*0c40*/  @!P0 LOP3.LUT R20, R3, 0x7ff00000, RZ, 0xc0, !PT ;  /* 0x7ff0000003148812 */ /* 0x000fe400078ec0ff */
[----:B------:R-:W-:Y:S02]  /*0c50*/  @!P2 LOP3.LUT R21, R9, 0x7ff00000, RZ, 0xc0, !PT ;  /* 0x7ff000000915a812 */ /* 0x000fe400078ec0ff */
[----:B------:R-:W-:Y:S01]  /*0c60*/  DMUL R18, R16, R8 ;  /* 0x0000000810127228 */ /* 0x000fe20000000000 */
[----:B------:R-:W-:Y:S01]  /*0c70*/  VIADD R22, R20, 0xffffffff ;  /* 0xffffffff14167836 */ /* 0x000fe20000000000 */
[----:B------:R-:W-:-:S04]  /*0c80*/  IADD3 R13, PT, PT, R21, -0x1, RZ ;  /* 0xffffffff150d7810 */ /* 0x000fc80007ffe0ff */
[----:B------:R-:W-:Y:S02]  /*0c90*/  ISETP.GT.U32.AND P0, PT, R13, 0x7feffffe, PT ;  /* 0x7feffffe0d00780c */ /* 0x000fe40003f04070 */
[----:B------:R-:W-:Y:S02]  /*0ca0*/  DFMA R14, R18, -R2, R8 ;  /* 0x80000002120e722b */ /* 0x000fe40000000008 */
[----:B------:R-:W-:-:S06]  /*0cb0*/  ISETP.GT.U32.OR P0, PT, R22, 0x7feffffe, P0 ;  /* 0x7feffffe1600780c */ /* 0x000fcc0000704470 */
[----:B------:R-:W-:-:S07]  /*0cc0*/  DFMA R14, R16, R14, R18 ;  /* 0x0000000e100e722b */ /* 0x000fce0000000012 */
[----:B------:R-:W-:Y:S05]  /*0cd0*/  @P0 BRA `(.L_x_9) ;  /* 0x00000000006c0947 */ /* 0x000fea0003800000 */
[----:B------:R-:W-:-:S04]  /*0ce0*/  LOP3.LUT R16, R5, 0x7ff00000, RZ, 0xc0, !PT ;  /* 0x7ff0000005107812 */ /* 0x000fc800078ec0ff */
[CC--:B------:R-:W-:Y:S02]  /*0cf0*/  VIADDMNMX R6, R11.reuse, -R16.reuse, 0xb9600000, !PT ;  /* 0xb96000000b067446 */ /* 0x0c0fe40007800910 */
[----:B------:R-:W-:Y:S02]  /*0d00*/  ISETP.GE.U32.AND P0, PT, R11, R16, PT ;  /* 0x000000100b00720c */ /* 0x000fe40003f06070 */
[----:B------:R-:W-:Y:S02]  /*0d10*/  VIMNMX R6, PT, PT, R6, 0x46a00000, PT ;  /* 0x46a0000006067848 */ /* 0x000fe40003fe0100 */
[----:B------:R-:W-:-:S05]  /*0d20*/  SEL R11, R12, 0x63400000, !P0 ;  /* 0x634000000c0b7807 */ /* 0x000fca0004000000 */
[----:B------:R-:W-:Y:S02]  /*0d30*/  IMAD.IADD R11, R6, 0x1, -R11 ;  /* 0x00000001060b7824 */ /* 0x000fe400078e0a0b */
[----:B------:R-:W-:-:S03]  /*0d40*/  IMAD.MOV.U32 R6, RZ, RZ, RZ ;  /* 0x000000ffff067224 */ /* 0x000fc600078e00ff */
[----:B------:R-:W-:-:S06]  /*0d50*/  IADD3 R7, PT, PT, R11, 0x7fe00000, RZ ;  /* 0x7fe000000b077810 */ /* 0x000fcc0007ffe0ff */
[----:B------:R-:W-:-:S10]  /*0d60*/  DMUL R12, R14, R6 ;  /* 0x000000060e0c7228 */ /* 0x000fd40000000000 */
[----:B------:R-:W-:-:S13]  /*0d70*/  FSETP.GTU.AND P0, PT, |R13|, 1.469367938527859385e-39, PT ;  /* 0x001000000d00780b */ /* 0x000fda0003f0c200 */
[----:B------:R-:W-:Y:S05]  /*0d80*/  @P0 BRA `(.L_x_10) ;  /* 0x0000000000940947 */ /* 0x000fea0003800000 */
[----:B------:R-:W-:Y:S01]  /*0d90*/  DFMA R2, R14, -R2, R8 ;  /* 0x800000020e02722b */ /* 0x000fe20000000008 */
[----:B------:R-:W-:-:S09]  /*0da0*/  IMAD.MOV.U32 R6, RZ, RZ, RZ ;  /* 0x000000ffff067224 */ /* 0x000fd200078e00ff */
[C---:B------:R-:W-:Y:S02]  /*0db0*/  FSETP.NEU.AND P0, PT, R3.reuse, RZ, PT ;  /* 0x000000ff0300720b */ /* 0x040fe40003f0d000 */
[----:B------:R-:W-:-:S04]  /*0dc0*/  LOP3.LUT R5, R3, 0x80000000, R5, 0x48, !PT ;  /* 0x8000000003057812 */ /* 0x000fc800078e4805 */
[----:B------:R-:W-:-:S07]  /*0dd0*/  LOP3.LUT R7, R5, R7, RZ, 0xfc, !PT ;  /* 0x0000000705077212 */ /* 0x000fce00078efcff */
[----:B------:R-:W-:Y:S05]  /*0de0*/  @!P0 BRA `(.L_x_10) ;  /* 0x00000000007c8947 */ /* 0x000fea0003800000 */
[----:B------:R-:W-:Y:S01]  /*0df0*/  IADD3 R3, PT, PT, -R11, RZ, RZ ;  /* 0x000000ff0b037210 */ /* 0x000fe20007ffe1ff */
[----:B------:R-:W-:Y:S01]  /*0e00*/  IMAD.MOV.U32 R2, RZ, RZ, RZ ;  /* 0x000000ffff027224 */ /* 0x000fe200078e00ff */
[----:B------:R-:W-:-:S05]  /*0e10*/  DMUL.RP R6, R14, R6 ;  /* 0x000000060e067228 */ /* 0x000fca0000008000 */
[----:B------:R-:W-:-:S05]  /*0e20*/  DFMA R2, R12, -R2, R14 ;  /* 0x800000020c02722b */ /* 0x000fca000000000e */
[----:B------:R-:W-:Y:S02]  /*0e30*/  LOP3.LUT R5, R7, R5, RZ, 0x3c, !PT ;  /* 0x0000000507057212 */ /* 0x000fe400078e3cff */
[----:B------:R-:W-:-:S04]  /*0e40*/  IADD3 R2, PT, PT, -R11, -0x43300000, RZ ;  /* 0xbcd000000b027810 */ /* 0x000fc80007ffe1ff */
[----:B------:R-:W-:-:S04]  /*0e50*/  FSETP.NEU.AND P0, PT, |R3|, R2, PT ;  /* 0x000000020300720b */ /* 0x000fc80003f0d200 */
[----:B------:R-:W-:Y:S02]  /*0e60*/  FSEL R12, R6, R12, !P0 ;  /* 0x0000000c060c7208 */ /* 0x000fe40004000000 */
[----:B------:R-:W-:Y:S01]  /*0e70*/  FSEL R13, R5, R13, !P0 ;  /* 0x0000000d050d7208 */ /* 0x000fe20004000000 */
[----:B------:R-:W-:Y:S06]  /*0e80*/  BRA `(.L_x_10) ;  /* 0x0000000000547947 */ /* 0x000fec0003800000 */
.L_x_9:
[----:B------:R-:W-:-:S14]  /*0e90*/  DSETP.NAN.AND P0, PT, R6, R6, PT ;  /* 0x000000060600722a */ /* 0x000fdc0003f08000 */
[----:B------:R-:W-:Y:S05]  /*0ea0*/  @P0 BRA `(.L_x_11) ;  /* 0x0000000000440947 */ /* 0x000fea0003800000 */
[----:B------:R-:W-:-:S14]  /*0eb0*/  DSETP.NAN.AND P0, PT, R4, R4, PT ;  /* 0x000000040400722a */ /* 0x000fdc0003f08000 */
[----:B------:R-:W-:Y:S05]  /*0ec0*/  @P0 BRA `(.L_x_12) ;  /* 0x0000000000300947 */ /* 0x000fea0003800000 */
[----:B------:R-:W-:Y:S01]  /*0ed0*/  ISETP.NE.AND P0, PT, R21, R20, PT ;  /* 0x000000141500720c */ /* 0x000fe20003f05270 */
[----:B------:R-:W-:Y:S01]  /*0ee0*/  IMAD.MOV.U32 R12, RZ, RZ, 0x0 ;  /* 0x00000000ff0c7424 */ /* 0x000fe200078e00ff */
[----:B------:R-:W-:-:S11]  /*0ef0*/  MOV R13, 0xfff80000 ;  /* 0xfff80000000d7802 */ /* 0x000fd60000000f00 */
[----:B------:R-:W-:Y:S05]  /*0f00*/  @!P0 BRA `(.L_x_10) ;  /* 0x0000000000348947 */ /* 0x000fea0003800000 */
[----:B------:R-:W-:Y:S02]  /*0f10*/  ISETP.NE.AND P0, PT, R21, 0x7ff00000, PT ;  /* 0x7ff000001500780c */ /* 0x000fe40003f05270 */
[----:B------:R-:W-:Y:S02]  /*0f20*/  LOP3.LUT R13, R7, 0x80000000, R5, 0x48, !PT ;  /* 0x80000000070d7812 */ /* 0x000fe400078e4805 */
[----:B------:R-:W-:-:S13]  /*0f30*/  ISETP.EQ.OR P0, PT, R20, RZ, !P0 ;  /* 0x000000ff1400720c */ /* 0x000fda0004702670 */
[----:B------:R-:W-:Y:S01]  /*0f40*/  @P0 LOP3.LUT R2, R13, 0x7ff00000, RZ, 0xfc, !PT ;  /* 0x7ff000000d020812 */ /* 0x000fe200078efcff */
[----:B------:R-:W-:Y:S02]  /*0f50*/  @!P0 IMAD.MOV.U32 R12, RZ, RZ, RZ ;  /* 0x000000ffff0c8224 */ /* 0x000fe400078e00ff */
[----:B------:R-:W-:Y:S01]  /*0f60*/  @P0 IMAD.MOV.U32 R12, RZ, RZ, RZ ;  /* 0x000000ffff0c0224 */ /* 0x000fe200078e00ff */
[----:B------:R-:W-:Y:S01]  /*0f70*/  @P0 MOV R13, R2 ;  /* 0x00000002000d0202 */ /* 0x000fe20000000f00 */
[----:B------:R-:W-:Y:S06]  /*0f80*/  BRA `(.L_x_10) ;  /* 0x0000000000147947 */ /* 0x000fec0003800000 */
.L_x_12:
[----:B------:R-:W-:Y:S01]  /*0f90*/  LOP3.LUT R13, R5, 0x80000, RZ, 0xfc, !PT ;  /* 0x00080000050d7812 */ /* 0x000fe200078efcff */
[----:B------:R-:W-:Y:S01]  /*0fa0*/  IMAD.MOV.U32 R12, RZ, RZ, R4 ;  /* 0x000000ffff0c7224 */ /* 0x000fe200078e0004 */
[----:B------:R-:W-:Y:S06]  /*0fb0*/  BRA `(.L_x_10) ;  /* 0x0000000000087947 */ /* 0x000fec0003800000 */
.L_x_11:
[----:B------:R-:W-:Y:S01]  /*0fc0*/  LOP3.LUT R13, R7, 0x80000, RZ, 0xfc, !PT ;  /* 0x00080000070d7812 */ /* 0x000fe200078efcff */
[----:B------:R-:W-:-:S07]  /*0fd0*/  IMAD.MOV.U32 R12, RZ, RZ, R6 ;  /* 0x000000ffff0c7224 */ /* 0x000fce00078e0006 */
.L_x_10:
[----:B------:R-:W-:Y:S05]  /*0fe0*/  BSYNC.RECONVERGENT B1 ;  /* 0x0000000000017941 */ /* 0x000fea0003800200 */
.L_x_8:
[----:B------:R-:W-:Y:S01]  /*0ff0*/  HFMA2 R11, -RZ, RZ, 0, 0 ;  /* 0x00000000ff0b7431 */ /* 0x000fe200000001ff */
[----:B------:R-:W-:Y:S01]  /*1000*/  MOV R2, R12 ;  /* 0x0000000c00027202 */ /* 0x000fe20000000f00 */
[----:B------:R-:W-:Y:S02]  /*1010*/  IMAD.MOV.U32 R3, RZ, RZ, R13 ;  /* 0x000000ffff037224 */ /* 0x000fe400078e000d */
[----:B------:R-:W-:Y:S05]  /*1020*/  RET.REL.NODEC R10 `(_Z18updateBiasesKernelPdS_dii) ;  /* 0xffffffec0af47950 */ /* 0x000fea0003c3ffff */
.L_x_13:
[----:B------:R-:W-:-:S00]  /*1030*/  BRA `(.L_x_13) ;  /* 0xfffffffc00fc7947 */ /* 0x000fc0000383ffff */
[----:B------:R-:W-:-:S00]  /*1040*/  NOP ;  /* 0x0000000000007918 */ /* 0x000fc00000000000 */
        /* <DEDUP_REMOVED lines=11> */
.L_x_79:


//--------------------- .text._Z25updateHiddenWeightsKernelPdS_S_diii --------------------------
	.section	.text._Z25updateHiddenWeightsKernelPdS_S_diii,"ax",@progbits
	.align	128
        .global         _Z25updateHiddenWeightsKernelPdS_S_diii
        .type           _Z25updateHiddenWeightsKernelPdS_S_diii,@function
        .size           _Z25updateHiddenWeightsKernelPdS_S_diii,(.L_x_80 - _Z25updateHiddenWeightsKernelPdS_S_diii)
        .other          _Z25updateHiddenWeightsKernelPdS_S_diii,@"STO_CUDA_ENTRY STV_DEFAULT"
_Z25updateHiddenWeightsKernelPdS_S_diii:
.text._Z25updateHiddenWeightsKernelPdS_S_diii:
[----:B------:R-:W-:Y:S01]  /*0000*/  LDC R1, c[0x0][0x37c] ;  /* 0x0000df00ff017b82 */ /* 0x000fe20000000800 */
[----:B------:R-:W0:Y:S07]  /*0010*/  S2R R2, SR_TID.Y ;  /* 0x0000000000027919 */ /* 0x000e2e0000002200 */
[----:B------:R-:W1:Y:S01]  /*0020*/  LDC R0, c[0x0][0x360] ;  /* 0x0000d800ff007b82 */ /* 0x000e620000000800 */
[----:B------:R-:W1:Y:S07]  /*0030*/  S2R R5, SR_TID.X ;  /* 0x0000000000057919 */ /* 0x000e6e0000002100 */
[----:B------:R-:W0:Y:S08]  /*0040*/  S2UR UR5, SR_CTAID.Y ;  /* 0x00000000000579c3 */ /* 0x000e300000002600 */
[----:B------:R-:W0:Y:S08]  /*0050*/  LDC R3, c[0x0][0x364] ;  /* 0x0000d900ff037b82 */ /* 0x000e300000000800 */
[----:B------:R-:W1:Y:S08]  /*0060*/  S2UR UR4, SR_CTAID.X ;  /* 0x00000000000479c3 */ /* 0x000e700000002500 */
[----:B------:R-:W2:Y:S01]  /*0070*/  LDC.64 R8, c[0x0][0x3a0] ;  /* 0x0000e800ff087b82 */ /* 0x000ea20000000a00 */
[----:B0-----:R-:W-:-:S02]  /*0080*/  IMAD R3, R3, UR5, R2 ;  /* 0x0000000503037c24 */ /* 0x001fc4000f8e0202 */
[----:B-1----:R-:W-:-:S03]  /*0090*/  IMAD R0, R0, UR4, R5 ;  /* 0x0000000400007c24 */ /* 0x002fc6000f8e0205 */
[----:B--2---:R-:W-:-:S04]  /*00a0*/  ISETP.GE.AND P0, PT, R3, R8, PT ;  /* 0x000000080300720c */ /* 0x004fc80003f06270 */
[----:B------:R-:W-:-:S13]  /*00b0*/  ISETP.GE.OR P0, PT, R0, R9, P0 ;  /* 0x000000090000720c */ /* 0x000fda0000706670 */
[----:B------:R-:W-:Y:S05]  /*00c0*/  @P0 EXIT ;  /* 0x000000000000094d */ /* 0x000fea0003800000 */
[----:B------:R-:W0:Y:S01]  /*00d0*/  LDC R2, c[0x0][0x3a8] ;  /* 0x0000ea00ff027b82 */ /* 0x000e220000000800 */
[----:B------:R-:W1:Y:S01]  /*00e0*/  LDCU.64 UR4, c[0x0][0x358] ;  /* 0x00006b00ff0477ac */ /* 0x000e620008000a00 */
[----:B------:R-:W-:Y:S02]  /*00f0*/  CS2R R18, SRZ ;  /* 0x0000000000127805 */ /* 0x000fe4000001ff00 */
[----:B0-----:R-:W-:-:S13]  /*0100*/  ISETP.GE.AND P0, PT, R2, 0x1, PT ;  /* 0x000000010200780c */ /* 0x001fda0003f06270 */
[----:B-1----:R-:W-:Y:S05]  /*0110*/  @!P0 BRA `(.L_x_14) ;  /* 0x0000000400d08947 */ /* 0x002fea0003800000 */
[C---:B------:R-:W-:Y:S01]  /*0120*/  ISETP.GE.U32.AND P0, PT, R2.reuse, 0x8, PT ;  /* 0x000000080200780c */ /* 0x040fe20003f06070 */
[----:B------:R-:W-:Y:S01]  /*0130*/  IMAD.MOV.U32 R6, RZ, RZ, RZ ;  /* 0x000000ffff067224 */ /* 0x000fe200078e00ff */
[----:B------:R-:W-:Y:S02]  /*0140*/  LOP3.LUT R5, R2, 0x7, RZ, 0xc0, !PT ;  /* 0x0000000702057812 */ /* 0x000fe400078ec0ff */
[----:B------:R-:W-:Y:S02]  /*0150*/  CS2R R18, SRZ ;  /* 0x0000000000127805 */ /* 0x000fe4000001ff00 */
[----:B------:R-:W-:-:S07]  /*0160*/  ISETP.NE.AND P1, PT, R5, RZ, PT ;  /* 0x000000ff0500720c */ /* 0x000fce0003f25270 */
[----:B------:R-:W-:Y:S06]  /*0170*/  @!P0 BRA `(.L_x_15) ;  /* 0x0000000000d08947 */ /* 0x000fec0003800000 */
[----:B------:R-:W-:Y:S01]  /*0180*/  LOP3.LUT R6, R2, 0x7ffffff8, RZ, 0xc0, !PT ;  /* 0x7ffffff802067812 */ /* 0x000fe200078ec0ff */
[----:B------:R-:W-:Y:S01]  /*0190*/  IMAD.MOV.U32 R4, RZ, RZ, R0 ;  /* 0x000000ffff047224 */ /* 0x000fe200078e0000 */
[----:B------:R-:W-:Y:S01]  /*01a0*/  CS2R R18, SRZ ;  /* 0x0000000000127805 */ /* 0x000fe2000001ff00 */
[----:B------:R-:W-:Y:S01]  /*01b0*/  IMAD.MOV.U32 R7, RZ, RZ, R3 ;  /* 0x000000ffff077224 */ /* 0x000fe200078e0003 */
[----:B------:R-:W-:-:S07]  /*01c0*/  IADD3 R24, PT, PT, -R6, RZ, RZ ;  /* 0x000000ff06187210 */ /* 0x000fce0007ffe1ff */
.L_x_16:
[----:B------:R-:W0:Y:S08]  /*01d0*/  LDC.64 R22, c[0x0][0x388] ;  /* 0x0000e200ff167b82 */ /* 0x000e300000000a00 */
[----:B------:R-:W1:Y:S01]  /*01e0*/  LDC.64 R20, c[0x0][0x390] ;  /* 0x0000e400ff147b82 */ /* 0x000e620000000a00 */
[----:B0-----:R-:W-:-:S05]  /*01f0*/  IMAD.WIDE R22, R4, 0x8, R22 ;  /* 0x0000000804167825 */ /* 0x001fca00078e0216 */
[----:B------:R-:W2:Y:S01]  /*0200*/  LDG.E.64 R10, desc[UR4][R22.64] ;  /* 0x00000004160a7981 */ /* 0x000ea2000c1e1b00 */
[----:B-1----:R-:W-:-:S05]  /*0210*/  IMAD.WIDE R20, R7, 0x8, R20 ;  /* 0x0000000807147825 */ /* 0x002fca00078e0214 */
[----:B------:R-:W2:Y:S01]  /*0220*/  LDG.E.64 R16, desc[UR4][R20.64] ;  /* 0x0000000414107981 */ /* 0x000ea2000c1e1b00 */
[----:B------:R-:W-:-:S04]  /*0230*/  IMAD.WIDE R28, R9, 0x8, R22 ;  /* 0x00000008091c7825 */ /* 0x000fc800078e0216 */
[----:B------:R-:W-:Y:S01]  /*0240*/  IMAD.WIDE R26, R8, 0x8, R20 ;  /* 0x00000008081a7825 */ /* 0x000fe200078e0214 */
[----:B------:R0:W3:Y:S04]  /*0250*/  LDG.E.64 R14, desc[UR4][R28.64] ;  /* 0x000000041c0e7981 */ /* 0x0000e8000c1e1b00 */
[----:B------:R1:W3:Y:S01]  /*0260*/  LDG.E.64 R12, desc[UR4][R26.64] ;  /* 0x000000041a0c7981 */ /* 0x0002e2000c1e1b00 */
[----:B0-----:R-:W-:-:S04]  /*0270*/  IMAD.WIDE R28, R9, 0x8, R28 ;  /* 0x00000008091c7825 */ /* 0x001fc800078e021c */
[----:B-1----:R-:W-:Y:S01]  /*0280*/  IMAD.WIDE R26, R8, 0x8, R26 ;  /* 0x00000008081a7825 */ /* 0x002fe200078e021a */
[----:B--2---:R-:W-:Y:S01]  /*0290*/  DFMA R16, R10, R16, R18 ;  /* 0x000000100a10722b */ /* 0x004fe20000000012 */
[----:B------:R-:W2:Y:S04]  /*02a0*/  LDG.E.64 R10, desc[UR4][R28.64] ;  /* 0x000000041c0a7981 */ /* 0x000ea8000c1e1b00 */
[----:B------:R-:W2:Y:S01]  /*02b0*/  LDG.E.64 R18, desc[UR4][R26.64] ;  /* 0x000000041a127981 */ /* 0x000ea2000c1e1b00 */
[----:B------:R-:W-:-:S04]  /*02c0*/  IMAD.WIDE R22, R9, 0x8, R28 ;  /* 0x0000000809167825 */ /* 0x000fc800078e021c */
[----:B------:R-:W-:Y:S01]  /*02d0*/  IMAD.WIDE R20, R8, 0x8, R26 ;  /* 0x0000000808147825 */ /* 0x000fe200078e021a */
[----:B---3--:R-:W-:Y:S01]  /*02e0*/  DFMA R12, R14, R12, R16 ;  /* 0x0000000c0e0c722b */ /* 0x008fe20000000010 */
        /* <DEDUP_REMOVED lines=13> */
[----:B-1----:R-:W-:-:S04]  /*03c0*/  IMAD.WIDE R26, R8, 0x8, R26 ;  /* 0x00000008081a7825 */ /* 0x002fc800078e021a */
[----:B------:R-:W-:-:S04]  /*03d0*/  IMAD.WIDE R22, R9, 0x8, R28 ;  /* 0x0000000809167825 */ /* 0x000fc800078e021c */
[----:B------:R-:W-:Y:S02]  /*03e0*/  IMAD.WIDE R20, R8, 0x8, R26 ;  /* 0x0000000808147825 */ /* 0x000fe400078e021a */
[----:B------:R-:W4:Y:S04]  /*03f0*/  LDG.E.64 R22, desc[UR4][R22.64] ;  /* 0x0000000416167981 */ /* 0x000f28000c1e1b00 */
[----:B------:R-:W4:Y:S01]  /*0400*/  LDG.E.64 R20, desc[UR4][R20.64] ;  /* 0x0000000414147981 */ /* 0x000f22000c1e1b00 */
[----:B--2---:R-:W-:-:S03]  /*0410*/  DFMA R10, R12, R10, R14 ;  /* 0x0000000a0c0a722b */ /* 0x004fc6000000000e */
[----:B------:R-:W2:Y:S04]  /*0420*/  LDG.E.64 R12, desc[UR4][R28.64] ;  /* 0x000000041c0c7981 */ /* 0x000ea8000c1e1b00 */
[----:B------:R-:W2:Y:S01]  /*0430*/  LDG.E.64 R14, desc[UR4][R26.64] ;  /* 0x000000041a0e7981 */ /* 0x000ea2000c1e1b00 */
[----:B------:R-:W-:Y:S01]  /*0440*/  VIADD R24, R24, 0x8 ;  /* 0x0000000818187836 */ /* 0x000fe20000000000 */
[----:B---3--:R-:W-:-:S04]  /*0450*/  DFMA R10, R16, R18, R10 ;  /* 0x00000012100a722b */ /* 0x008fc8000000000a */
[----:B------:R-:W-:Y:S01]  /*0460*/  ISETP.NE.AND P0, PT, R24, RZ, PT ;  /* 0x000000ff1800720c */ /* 0x000fe20003f05270 */
[----:B------:R-:W-:Y:S02]  /*0470*/  IMAD R4, R9, 0x8, R4 ;  /* 0x0000000809047824 */ /* 0x000fe400078e0204 */
[----:B------:R-:W-:Y:S01]  /*0480*/  IMAD R7, R8, 0x8, R7 ;  /* 0x0000000808077824 */ /* 0x000fe200078e0207 */
[----:B--2---:R-:W-:-:S08]  /*0490*/  DFMA R10, R12, R14, R10 ;  /* 0x0000000e0c0a722b */ /* 0x004fd0000000000a */
[----:B----4-:R-:W-:Y:S01]  /*04a0*/  DFMA R18, R22, R20, R10 ;  /* 0x000000141612722b */ /* 0x010fe2000000000a */
[----:B------:R-:W-:Y:S10]  /*04b0*/  @P0 BRA `(.L_x_16) ;  /* 0xfffffffc00440947 */ /* 0x000ff4000383ffff */
.L_x_15:
[----:B------:R-:W-:Y:S05]  /*04c0*/  @!P1 BRA `(.L_x_14) ;  /* 0x0000000000e49947 */ /* 0x000fea0003800000 */
[----:B------:R-:W-:Y:S02]  /*04d0*/  ISETP.GE.U32.AND P0, PT, R5, 0x4, PT ;  /* 0x000000040500780c */ /* 0x000fe40003f06070 */
[----:B------:R-:W-:-:S04]  /*04e0*/  LOP3.LUT R7, R2, 0x3, RZ, 0xc0, !PT ;  /* 0x0000000302077812 */ /* 0x000fc800078ec0ff */
[----:B------:R-:W-:-:S07]  /*04f0*/  ISETP.NE.AND P1, PT, R7, RZ, PT ;  /* 0x000000ff0700720c */ /* 0x000fce0003f25270 */
[----:B------:R-:W-:Y:S06]  /*0500*/  @!P0 BRA `(.L_x_17) ;  /* 0x0000000000648947 */ /* 0x000fec0003800000 */
[----:B------:R-:W0:Y:S01]  /*0510*/  LDC.64 R24, c[0x0][0x388] ;  /* 0x0000e200ff187b82 */ /* 0x000e220000000a00 */
[C---:B------:R-:W-:Y:S02]  /*0520*/  IMAD R11, R6.reuse, R9, R0 ;  /* 0x00000009060b7224 */ /* 0x040fe400078e0200 */
[----:B------:R-:W-:-:S05]  /*0530*/  IMAD R13, R6, R8, R3 ;  /* 0x00000008060d7224 */ /* 0x000fca00078e0203 */
        /* <DEDUP_REMOVED lines=11> */
[----:B------:R-:W4:Y:S04]  /*05f0*/  LDG.E.64 R10, desc[UR4][R28.64] ;  /* 0x000000041c0a7981 */ /* 0x000f28000c1e1b00 */
[----:B------:R-:W4:Y:S01]  /*0600*/  LDG.E.64 R12, desc[UR4][R26.64] ;  /* 0x000000041a0c7981 */ /* 0x000f22000c1e1b00 */
[----:B------:R-:W-:-:S04]  /*0610*/  IMAD.WIDE R4, R9, 0x8, R28 ;  /* 0x0000000809047825 */ /* 0x000fc800078e021c */
[----:B------:R-:W-:Y:S02]  /*0620*/  IMAD.WIDE R24, R8, 0x8, R26 ;  /* 0x0000000808187825 */ /* 0x000fe400078e021a */
[----:B------:R-:W5:Y:S04]  /*0630*/  LDG.E.64 R4, desc[UR4][R4.64] ;  /* 0x0000000404047981 */ /* 0x000f68000c1e1b00 */
[----:B------:R-:W5:Y:S01]  /*0640*/  LDG.E.64 R24, desc[UR4][R24.64] ;  /* 0x0000000418187981 */ /* 0x000f62000c1e1b00 */
[----:B------:R-:W-:Y:S01]  /*0650*/  IADD3 R6, PT, PT, R6, 0x4, RZ ;  /* 0x0000000406067810 */ /* 0x000fe20007ffe0ff */
[----:B--2---:R-:W-:-:S08]  /*0660*/  DFMA R20, R20, R22, R18 ;  /* 0x000000161414722b */ /* 0x004fd00000000012 */
[----:B---3--:R-:W-:-:S08]  /*0670*/  DFMA R14, R14, R16, R20 ;  /* 0x000000100e0e722b */ /* 0x008fd00000000014 */
[----:B----4-:R-:W-:-:S08]  /*0680*/  DFMA R10, R10, R12, R14 ;  /* 0x0000000c0a0a722b */ /* 0x010fd0000000000e */
[----:B-----5:R-:W-:-:S11]  /*0690*/  DFMA R18, R4, R24, R10 ;  /* 0x000000180412722b */ /* 0x020fd6000000000a */
.L_x_17:
[----:B------:R-:W-:Y:S05]  /*06a0*/  @!P1 BRA `(.L_x_14) ;  /* 0x00000000006c9947 */ /* 0x000fea0003800000 */
[----:B------:R-:W-:Y:S02]  /*06b0*/  ISETP.NE.AND P0, PT, R7, 0x1, PT ;  /* 0x000000010700780c */ /* 0x000fe40003f05270 */
[----:B------:R-:W-:-:S04]  /*06c0*/  LOP3.LUT R7, R2, 0x1, RZ, 0xc0, !PT ;  /* 0x0000000102077812 */ /* 0x000fc800078ec0ff */
[----:B------:R-:W-:-:S07]  /*06d0*/  ISETP.NE.U32.AND P1, PT, R7, 0x1, PT ;  /* 0x000000010700780c */ /* 0x000fce0003f25070 */
[----:B------:R-:W0:Y:S01]  /*06e0*/  @P0 LDC.64 R4, c[0x0][0x388] ;  /* 0x0000e200ff040b82 */ /* 0x000e220000000a00 */
[C---:B------:R-:W-:Y:S02]  /*06f0*/  @P0 IMAD R23, R6.reuse, R9, R0 ;  /* 0x0000000906170224 */ /* 0x040fe400078e0200 */
[C---:B------:R-:W-:Y:S02]  /*0700*/  @P0 IMAD R25, R6.reuse, R8, R3 ;  /* 0x0000000806190224 */ /* 0x040fe400078e0203 */
[----:B------:R-:W-:-:S03]  /*0710*/  @P0 VIADD R6, R6, 0x2 ;  /* 0x0000000206060836 */ /* 0x000fc60000000000 */
[----:B------:R-:W1:Y:S08]  /*0720*/  @P0 LDC.64 R10, c[0x0][0x390] ;  /* 0x0000e400ff0a0b82 */ /* 0x000e700000000a00 */
[----:B------:R-:W2:Y:S08]  /*0730*/  @!P1 LDC.64 R14, c[0x0][0x388] ;  /* 0x0000e200ff0e9b82 */ /* 0x000eb00000000a00 */
[----:B------:R-:W3:Y:S01]  /*0740*/  @!P1 LDC.64 R12, c[0x0][0x390] ;  /* 0x0000e400ff0c9b82 */ /* 0x000ee20000000a00 */
[----:B0-----:R-:W-:-:S04]  /*0750*/  @P0 IMAD.WIDE R22, R23, 0x8, R4 ;  /* 0x0000000817160825 */ /* 0x001fc800078e0204 */
[----:B-1----:R-:W-:Y:S02]  /*0760*/  @P0 IMAD.WIDE R24, R25, 0x8, R10 ;  /* 0x0000000819180825 */ /* 0x002fe400078e020a */
[----:B------:R-:W4:Y:S04]  /*0770*/  @P0 LDG.E.64 R10, desc[UR4][R22.64] ;  /* 0x00000004160a0981 */ /* 0x000f28000c1e1b00 */
[----:B------:R-:W4:Y:S01]  /*0780*/  @P0 LDG.E.64 R4, desc[UR4][R24.64] ;  /* 0x0000000418040981 */ /* 0x000f22000c1e1b00 */
[----:B------:R-:W-:-:S04]  /*0790*/  @P0 IMAD.WIDE R20, R9, 0x8, R22 ;  /* 0x0000000809140825 */ /* 0x000fc800078e0216 */
[----:B------:R-:W-:-:S04]  /*07a0*/  @P0 IMAD.WIDE R16, R8, 0x8, R24 ;  /* 0x0000000808100825 */ /* 0x000fc800078e0218 */
[C---:B------:R-:W-:Y:S02]  /*07b0*/  @!P1 IMAD R27, R6.reuse, R9, R0 ;  /* 0x00000009061b9224 */ /* 0x040fe400078e0200 */
[----:B------:R-:W-:Y:S02]  /*07c0*/  @!P1 IMAD R29, R6, R8, R3 ;  /* 0x00000008061d9224 */ /* 0x000fe400078e0203 */
[----:B------:R-:W5:Y:S01]  /*07d0*/  @P0 LDG.E.64 R6, desc[UR4][R20.64] ;  /* 0x0000000414060981 */ /* 0x000f62000c1e1b00 */
[----:B--2---:R-:W-:-:S03]  /*07e0*/  @!P1 IMAD.WIDE R14, R27, 0x8, R14 ;  /* 0x000000081b0e9825 */ /* 0x004fc600078e020e */
[----:B------:R-:W5:Y:S01]  /*07f0*/  @P0 LDG.E.64 R8, desc[UR4][R16.64] ;  /* 0x0000000410080981 */ /* 0x000f62000c1e1b00 */
[----:B---3--:R-:W-:-:S03]  /*0800*/  @!P1 IMAD.WIDE R12, R29, 0x8, R12 ;  /* 0x000000081d0c9825 */ /* 0x008fc600078e020c */
[----:B------:R-:W2:Y:S04]  /*0810*/  @!P1 LDG.E.64 R14, desc[UR4][R14.64] ;  /* 0x000000040e0e9981 */ /* 0x000ea8000c1e1b00 */
[----:B------:R-:W2:Y:S01]  /*0820*/  @!P1 LDG.E.64 R12, desc[UR4][R12.64] ;  /* 0x000000040c0c9981 */ /* 0x000ea2000c1e1b00 */
[----:B----4-:R-:W-:-:S08]  /*0830*/  @P0 DFMA R4, R10, R4, R18 ;  /* 0x000000040a04022b */ /* 0x010fd00000000012 */
[----:B-----5:R-:W-:-:S08]  /*0840*/  @P0 DFMA R18, R6, R8, R4 ;  /* 0x000000080612022b */ /* 0x020fd00000000004 */
[----:B--2---:R-:W-:-:S11]  /*0850*/  @!P1 DFMA R18, R14, R12, R18 ;  /* 0x0000000c0e12922b */ /* 0x004fd60000000012 */
.L_x_14:
[----:B------:R-:W0:Y:S01]  /*0860*/  I2F.F64 R6, R2 ;  /* 0x0000000200067312 */ /* 0x000e220000201c00 */
        /* <DEDUP_REMOVED lines=18> */
[----:B------:R-:W-:Y:S05]  /*0990*/  CALL.REL.NOINC `($__internal_1_$__cuda_sm20_div_rn_f64_full) ;  /* 0x00000000002c7944 */ /* 0x000fea0003c00000 */
[----:B------:R-:W-:Y:S01]  /*09a0*/  IMAD.MOV.U32 R4, RZ, RZ, R12 ;  /* 0x000000ffff047224 */ /* 0x000fe200078e000c */
[----:B------:R-:W-:-:S07]  /*09b0*/  MOV R5, R13 ;  /* 0x0000000d00057202 */ /* 0x000fce0000000f00 */
.L_x_19:
[----:B------:R-:W-:Y:S05]  /*09c0*/  BSYNC.RECONVERGENT B0 ;  /* 0x0000000000007941 */ /* 0x000fea0003800200 */
.L_x_18:
[----:B------:R-:W0:Y:S01]  /*09d0*/  LDC.64 R6, c[0x0][0x380] ;  /* 0x0000e000ff067b82 */ /* 0x000e220000000a00 */
[----:B------:R-:W1:Y:S02]  /*09e0*/  LDCU UR6, c[0x0][0x3a0] ;  /* 0x00007400ff0677ac */ /* 0x000e640008000800 */
[----:B-1----:R-:W-:-:S04]  /*09f0*/  IMAD R3, R0, UR6, R3 ;  /* 0x0000000600037c24 */ /* 0x002fc8000f8e0203 */
[----:B0-----:R-:W-:-:S05]  /*0a00*/  IMAD.WIDE R2, R3, 0x8, R6 ;  /* 0x0000000803027825 */ /* 0x001fca00078e0206 */
[----:B------:R-:W2:Y:S02]  /*0a10*/  LDG.E.64 R6, desc[UR4][R2.64] ;  /* 0x0000000402067981 */ /* 0x000ea4000c1e1b00 */
[----:B--2---:R-:W-:-:S07]  /*0a20*/  DADD R6, R6, -R4 ;  /* 0x0000000006067229 */ /* 0x004fce0000000804 */
[----:B------:R-:W-:Y:S01]  /*0a30*/  STG.E.64 desc[UR4][R2.64], R6 ;  /* 0x0000000602007986 */ /* 0x000fe2000c101b04 */
[----:B------:R-:W-:Y:S05]  /*0a40*/  EXIT ;  /* 0x000000000000794d */ /* 0x000fea0003800000 */
        .weak           $__internal_1_$__cuda_sm20_div_rn_f64_full
        .type           $__internal_1_$__cuda_sm20_div_rn_f64_full,@function
        .size           $__internal_1_$__cuda_sm20_div_rn_f64_full,(.L_x_80 - $__internal_1_$__cuda_sm20_div_rn_f64_full)
$__internal_1_$__cuda_sm20_div_rn_f64_full:
[C---:B------:R-:W-:Y:S01]  /*0a50*/  FSETP.GEU.AND P0, PT, |R7|.reuse, 1.469367938527859385e-39, PT ;  /* 0x001000000700780b */ /* 0x040fe20003f0e200 */
[----:B------:R-:W-:Y:S01]  /*0a60*/  IMAD.MOV.U32 R10, RZ, RZ, 0x1 ;  /* 0x00000001ff0a7424 */ /* 0x000fe200078e00ff */
[----:B------:R-:W-:Y:S01]  /*0a70*/  LOP3.LUT R4, R7, 0x800fffff, RZ, 0xc0, !PT ;  /* 0x800fffff07047812 */ /* 0x000fe200078ec0ff */
[----:B------:R-:W-:Y:S01]  /*0a80*/  BSSY.RECONVERGENT B1, `(.L_x_20) ;  /* 0x0000055000017945 */ /* 0x000fe20003800200 */
[C---:B------:R-:W-:Y:S02]  /*0a90*/  FSETP.GEU.AND P2, PT, |R9|.reuse, 1.469367938527859385e-39, PT ;  /* 0x001000000900780b */ /* 0x040fe40003f4e200 */
[----:B------:R-:W-:Y:S01]  /*0aa0*/  LOP3.LUT R5, R4, 0x3ff00000, RZ, 0xfc, !PT ;  /* 0x3ff0000004057812 */ /* 0x000fe200078efcff */
[----:B------:R-:W-:Y:S01]  /*0ab0*/  IMAD.MOV.U32 R4, RZ, RZ, R6 ;  /* 0x000000ffff047224 */ /* 0x000fe200078e0006 */
[----:B------:R-:W-:-:S05]  /*0ac0*/  LOP3.LUT R12, R9, 0x7ff00000, RZ, 0xc0, !PT ;  /* 0x7ff00000090c7812 */ /* 0x000fca00078ec0ff */
[----:B------:R-:W-:-:S04]  /*0ad0*/  @!P0 DMUL R4, R6, 8.98846567431157953865e+307 ;  /* 0x7fe0000006048828 */ /* 0x000fc80000000000 */
[----:B------:R-:W-:Y:S01]  /*0ae0*/  @!P2 LOP3.LUT R13, R7, 0x7ff00000, RZ, 0xc0, !PT ;  /* 0x7ff00000070da812 */ /* 0x000fe200078ec0ff */
[----:B------:R-:W-:Y:S01]  /*0af0*/  @!P2 IMAD.MOV.U32 R18, RZ, RZ, RZ ;  /* 0x000000ffff12a224 */ /* 0x000fe200078e00ff */
[----:B------:R-:W0:Y:S02]  /*0b00*/  MUFU.RCP64H R11, R5 ;  /* 0x00000005000b7308 */ /* 0x000e240000001800 */
[----:B------:R-:W-:Y:S01]  /*0b10*/  @!P2 ISETP.GE.U32.AND P3, PT, R12, R13, PT ;  /* 0x0000000d0c00a20c */ /* 0x000fe20003f66070 */
[----:B------:R-:W-:-:S05]  /*0b20*/  IMAD.MOV.U32 R13, RZ, RZ, 0x1ca00000 ;  /* 0x1ca00000ff0d7424 */ /* 0x000fca00078e00ff */
[----:B------:R-:W-:-:S04]  /*0b30*/  @!P2 SEL R19, R13, 0x63400000, !P3 ;  /* 0x634000000d13a807 */ /* 0x000fc80005800000 */
[----:B------:R-:W-:-:S04]  /*0b40*/  @!P2 LOP3.LUT R19, R19, 0x80000000, R9, 0xf8, !PT ;  /* 0x800000001313a812 */ /* 0x000fc800078ef809 */
[----:B------:R-:W-:Y:S01]  /*0b50*/  @!P2 LOP3.LUT R19, R19, 0x100000, RZ, 0xfc, !PT ;  /* 0x001000001313a812 */ /* 0x000fe200078efcff */
[----:B0-----:R-:W-:-:S08]  /*0b60*/  DFMA R14, R10, -R4, 1 ;  /* 0x3ff000000a0e742b */ /* 0x001fd00000000804 */
[----:B------:R-:W-:Y:S01]  /*0b70*/  DFMA R16, R14, R14, R14 ;  /* 0x0000000e0e10722b */ /* 0x000fe2000000000e */
[----:B------:R-:W-:-:S04]  /*0b80*/  LOP3.LUT R15, R7, 0x7ff00000, RZ, 0xc0, !PT ;  /* 0x7ff00000070f7812 */ /* 0x000fc800078ec0ff */
[----:B------:R-:W-:-:S03]  /*0b90*/  ISETP.GE.U32.AND P1, PT, R12, R15, PT ;  /* 0x0000000f0c00720c */ /* 0x000fc60003f26070 */
[----:B------:R-:W-:Y:S01]  /*0ba0*/  DFMA R16, R10, R16, R10 ;  /* 0x000000100a10722b */ /* 0x000fe2000000000a */
[----:B------:R-:W-:Y:S02]  /*0bb0*/  SEL R11, R13, 0x63400000, !P1 ;  /* 0x634000000d0b7807 */ /* 0x000fe40004800000 */
[----:B------:R-:W-:Y:S02]  /*0bc0*/  MOV R10, R8 ;  /* 0x00000008000a7202 */ /* 0x000fe40000000f00 */
        /* <DEDUP_REMOVED lines=43> */
.L_x_21:
        /* <DEDUP_REMOVED lines=16> */
.L_x_24:
[----:B------:R-:W-:Y:S01]  /*0f80*/  LOP3.LUT R13, R7, 0x80000, RZ, 0xfc, !PT ;  /* 0x00080000070d7812 */ /* 0x000fe200078efcff */
[----:B------:R-:W-:Y:S01]  /*0f90*/  IMAD.MOV.U32 R12, RZ, RZ, R6 ;  /* 0x000000ffff0c7224 */ /* 0x000fe200078e0006 */
[----:B------:R-:W-:Y:S06]  /*0fa0*/  BRA `(.L_x_22) ;  /* 0x0000000000087947 */ /* 0x000fec0003800000 */
.L_x_23:
[----:B------:R-:W-:Y:S01]  /*0fb0*/  LOP3.LUT R13, R9, 0x80000, RZ, 0xfc, !PT ;  /* 0x00080000090d7812 */ /* 0x000fe200078efcff */
[----:B------:R-:W-:-:S07]  /*0fc0*/  IMAD.MOV.U32 R12, RZ, RZ, R8 ;  /* 0x000000ffff0c7224 */ /* 0x000fce00078e0008 */
.L_x_22:
[----:B------:R-:W-:Y:S05]  /*0fd0*/  BSYNC.RECONVERGENT B1 ;  /* 0x0000000000017941 */ /* 0x000fea0003800200 */
.L_x_20:
[----:B------:R-:W-:Y:S01]  /*0fe0*/  MOV R4, R2 ;  /* 0x0000000200047202 */ /* 0x000fe20000000f00 */
[----:B------:R-:W-:-:S04]  /*0ff0*/  IMAD.MOV.U32 R5, RZ, RZ, 0x0 ;  /* 0x00000000ff057424 */ /* 0x000fc800078e00ff */
[----:B------:R-:W-:Y:S05]  /*1000*/  RET.REL.NODEC R4 `(_Z25updateHiddenWeightsKernelPdS_S_diii) ;  /* 0xffffffec04fc7950 */ /* 0x000fea0003c3ffff */
.L_x_25:
        /* <DEDUP_REMOVED lines=15> */
.L_x_80:


//--------------------- .text._Z25updateOutputWeightsKernelPdS_S_diii --------------------------
	.section	.text._Z25updateOutputWeightsKernelPdS_S_diii,"ax",@progbits
	.align	128
        .global         _Z25updateOutputWeightsKernelPdS_S_diii
        .type           _Z25updateOutputWeightsKernelPdS_S_diii,@function
        .size           _Z25updateOutputWeightsKernelPdS_S_diii,(.L_x_81 - _Z25updateOutputWeightsKernelPdS_S_diii)
        .other          _Z25updateOutputWeightsKernelPdS_S_diii,@"STO_CUDA_ENTRY STV_DEFAULT"
_Z25updateOutputWeightsKernelPdS_S_diii:
.text._Z25updateOutputWeightsKernelPdS_S_diii:
        /* <DEDUP_REMOVED lines=29> */
.L_x_28:
        /* <DEDUP_REMOVED lines=47> */
.L_x_27:
        /* <DEDUP_REMOVED lines=30> */
.L_x_29:
        /* <DEDUP_REMOVED lines=28> */
.L_x_26:
        /* <DEDUP_REMOVED lines=19> */
[----:B------:R-:W-:Y:S05]  /*0990*/  CALL.REL.NOINC `($__internal_2_$__cuda_sm20_div_rn_f64_full) ;  /* 0x00000000002c7944 */ /* 0x000fea0003c00000 */
[----:B------:R-:W-:Y:S01]  /*09a0*/  IMAD.MOV.U32 R4, RZ, RZ, R12 ;  /* 0x000000ffff047224 */ /* 0x000fe200078e000c */
[----:B------:R-:W-:-:S07]  /*09b0*/  MOV R5, R13 ;  /* 0x0000000d00057202 */ /* 0x000fce0000000f00 */
.L_x_31:
[----:B------:R-:W-:Y:S05]  /*09c0*/  BSYNC.RECONVERGENT B0 ;  /* 0x0000000000007941 */ /* 0x000fea0003800200 */
.L_x_30:
        /* <DEDUP_REMOVED lines=8> */
        .weak           $__internal_2_$__cuda_sm20_div_rn_f64_full
        .type           $__internal_2_$__cuda_sm20_div_rn_f64_full,@function
        .size           $__internal_2_$__cuda_sm20_div_rn_f64_full,(.L_x_81 - $__internal_2_$__cuda_sm20_div_rn_f64_full)
$__internal_2_$__cuda_sm20_div_rn_f64_full:
        /* <DEDUP_REMOVED lines=67> */
.L_x_33:
        /* <DEDUP_REMOVED lines=16> */
.L_x_36:
[----:B------:R-:W-:Y:S01]  /*0f80*/  LOP3.LUT R13, R7, 0x80000, RZ, 0xfc, !PT ;  /* 0x00080000070d7812 */ /* 0x000fe200078efcff */
[----:B------:R-:W-:Y:S01]  /*0f90*/  IMAD.MOV.U32 R12, RZ, RZ, R6 ;  /* 0x000000ffff0c7224 */ /* 0x000fe200078e0006 */
[----:B------:R-:W-:Y:S06]  /*0fa0*/  BRA `(.L_x_34) ;  /* 0x0000000000087947 */ /* 0x000fec0003800000 */
.L_x_35:
[----:B------:R-:W-:Y:S01]  /*0fb0*/  LOP3.LUT R13, R9, 0x80000, RZ, 0xfc, !PT ;  /* 0x00080000090d7812 */ /* 0x000fe200078efcff */
[----:B------:R-:W-:-:S07]  /*0fc0*/  IMAD.MOV.U32 R12, RZ, RZ, R8 ;  /* 0x000000ffff0c7224 */ /* 0x000fce00078e0008 */
.L_x_34:
[----:B------:R-:W-:Y:S05]  /*0fd0*/  BSYNC.RECONVERGENT B1 ;  /* 0x0000000000017941 */ /* 0x000fea0003800200 */
.L_x_32:
[----:B------:R-:W-:Y:S01]  /*0fe0*/  MOV R4, R2 ;  /* 0x0000000200047202 */ /* 0x000fe20000000f00 */
[----:B------:R-:W-:-:S04]  /*0ff0*/  IMAD.MOV.U32 R5, RZ, RZ, 0x0 ;  /* 0x00000000ff057424 */ /* 0x000fc800078e00ff */
[----:B------:R-:W-:Y:S05]  /*1000*/  RET.REL.NODEC R4 `(_Z25updateOutputWeightsKernelPdS_S_diii) ;  /* 0xffffffec04fc7950 */ /* 0x000fea0003c3ffff */
.L_x_37:
        /* <DEDUP_REMOVED lines=15> */
.L_x_81:


//--------------------- .text._Z20hiddenGradientKernelPdS_S_S_iii --------------------------
	.section	.text._Z20hiddenGradientKernelPdS_S_S_iii,"ax",@progbits
	.align	128
        .global         _Z20hiddenGradientKernelPdS_S_S_iii
        .type           _Z20hiddenGradientKernelPdS_S_S_iii,@function
        .size           _Z20hiddenGradientKernelPdS_S_S_iii,(.L_x_86 - _Z20hiddenGradientKernelPdS_S_S_iii)
        .other          _Z20hiddenGradientKernelPdS_S_S_iii,@"STO_CUDA_ENTRY STV_DEFAULT"
_Z20hiddenGradientKernelPdS_S_S_iii:
.text._Z20hiddenGradientKernelPdS_S_S_iii:
[----:B------:R-:W-:Y:S01]  /*0000*/  LDC R1, c[0x0][0x37c] ;  /* 0x0000df00ff017b82 */ /* 0x000fe20000000800 */
[----:B------:R-:W0:Y:S07]  /*0010*/  S2R R4, SR_TID.Y ;  /* 0x0000000000047919 */ /* 0x000e2e0000002200 */
[----:B------:R-:W1:Y:S01]  /*0020*/  LDC R5, c[0x0][0x360] ;  /* 0x0000d800ff057b82 */ /* 0x000e620000000800 */
[----:B------:R-:W2:Y:S01]  /*0030*/  LDCU UR6, c[0x0][0x3a8] ;  /* 0x00007500ff0677ac */ /* 0x000ea20008000800 */
[----:B------:R-:W1:Y:S06]  /*0040*/  S2R R2, SR_TID.X ;  /* 0x0000000000027919 */ /* 0x000e6c0000002100 */
[----:B------:R-:W0:Y:S08]  /*0050*/  S2UR UR5, SR_CTAID.Y ;  /* 0x00000000000579c3 */ /* 0x000e300000002600 */
[----:B------:R-:W0:Y:S08]  /*0060*/  LDC R3, c[0x0][0x364] ;  /* 0x0000d900ff037b82 */ /* 0x000e300000000800 */
[----:B------:R-:W1:Y:S08]  /*0070*/  S2UR UR4, SR_CTAID.X ;  /* 0x00000000000479c3 */ /* 0x000e700000002500 */
[----:B------:R-:W3:Y:S01]  /*0080*/  LDC R0, c[0x0][0x3a0] ;  /* 0x0000e800ff007b82 */ /* 0x000ee20000000800 */
[----:B0-----:R-:W-:-:S05]  /*0090*/  IMAD R3, R3, UR5, R4 ;  /* 0x0000000503037c24 */ /* 0x001fca000f8e0204 */
[----:B--2---:R-:W-:Y:S01]  /*00a0*/  ISETP.GE.AND P0, PT, R3, UR6, PT ;  /* 0x0000000603007c0c */ /* 0x004fe2000bf06270 */
[----:B-1----:R-:W-:-:S05]  /*00b0*/  IMAD R5, R5, UR4, R2 ;  /* 0x0000000405057c24 */ /* 0x002fca000f8e0202 */
[----:B---3--:R-:W-:-:S13]  /*00c0*/  ISETP.GE.OR P0, PT, R5, R0, P0 ;  /* 0x000000000500720c */ /* 0x008fda0000706670 */
[----:B------:R-:W-:Y:S05]  /*00d0*/  @P0 EXIT ;  /* 0x000000000000094d */ /* 0x000fea0003800000 */
[----:B------:R-:W0:Y:S01]  /*00e0*/  LDC R2, c[0x0][0x3a4] ;  /* 0x0000e900ff027b82 */ /* 0x000e220000000800 */
[----:B------:R-:W1:Y:S01]  /*00f0*/  LDCU.64 UR4, c[0x0][0x358] ;  /* 0x00006b00ff0477ac */ /* 0x000e620008000a00 */
[----:B------:R-:W-:Y:S02]  /*0100*/  CS2R R18, SRZ ;  /* 0x0000000000127805 */ /* 0x000fe4000001ff00 */
[----:B0-----:R-:W-:-:S13]  /*0110*/  ISETP.GE.AND P0, PT, R2, 0x1, PT ;  /* 0x000000010200780c */ /* 0x001fda0003f06270 */
[----:B-1----:R-:W-:Y:S05]  /*0120*/  @!P0 BRA `(.L_x_38) ;  /* 0x0000000400e08947 */ /* 0x002fea0003800000 */
[C---:B------:R-:W-:Y:S01]  /*0130*/  ISETP.GE.U32.AND P1, PT, R2.reuse, 0x8, PT ;  /* 0x000000080200780c */ /* 0x040fe20003f26070 */
[----:B------:R-:W-:Y:S01]  /*0140*/  HFMA2 R7, -RZ, RZ, 0, 0 ;  /* 0x00000000ff077431 */ /* 0x000fe200000001ff */
[----:B------:R-:W-:Y:S01]  /*0150*/  LOP3.LUT R4, R2, 0x7, RZ, 0xc0, !PT ;  /* 0x0000000702047812 */ /* 0x000fe200078ec0ff */
[----:B------:R-:W-:Y:S01]  /*0160*/  IMAD R6, R3, R2, RZ ;  /* 0x0000000203067224 */ /* 0x000fe200078e02ff */
[----:B------:R-:W-:Y:S02]  /*0170*/  CS2R R18, SRZ ;  /* 0x0000000000127805 */ /* 0x000fe4000001ff00 */
[----:B------:R-:W-:-:S07]  /*0180*/  ISETP.NE.AND P0, PT, R4, RZ, PT ;  /* 0x000000ff0400720c */ /* 0x000fce0003f05270 */
[----:B------:R-:W-:Y:S06]  /*0190*/  @!P1 BRA `(.L_x_39) ;  /* 0x0000000000c49947 */ /* 0x000fec0003800000 */
[----:B------:R-:W0:Y:S01]  /*01a0*/  LDC.64 R8, c[0x0][0x380] ;  /* 0x0000e000ff087b82 */ /* 0x000e220000000a00 */
[----:B------:R-:W-:Y:S01]  /*01b0*/  LOP3.LUT R7, R2, 0x7ffffff8, RZ, 0xc0, !PT ;  /* 0x7ffffff802077812 */ /* 0x000fe200078ec0ff */
[----:B------:R-:W-:Y:S01]  /*01c0*/  IMAD.MOV.U32 R27, RZ, RZ, R5 ;  /* 0x000000ffff1b7224 */ /* 0x000fe200078e0005 */
[----:B------:R-:W-:-:S03]  /*01d0*/  CS2R R18, SRZ ;  /* 0x0000000000127805 */ /* 0x000fc6000001ff00 */
[----:B------:R-:W-:Y:S02]  /*01e0*/  IMAD.MOV R26, RZ, RZ, -R7 ;  /* 0x000000ffff1a7224 */ /* 0x000fe400078e0a07 */
[----:B0-----:R-:W-:-:S03]  /*01f0*/  IMAD.WIDE.U32 R8, R6, 0x8, R8 ;  /* 0x0000000806087825 */ /* 0x001fc600078e0008 */
[----:B------:R-:W-:-:S04]  /*0200*/  IADD3 R10, P1, PT, R8, 0x20, RZ ;  /* 0x00000020080a7810 */ /* 0x000fc80007f3e0ff */
[----:B------:R-:W-:-:S09]  /*0210*/  IADD3.X R11, PT, PT, RZ, R9, RZ, P1, !PT ;  /* 0x00000009ff0b7210 */ /* 0x000fd20000ffe4ff */
.L_x_40:
[----:B------:R-:W0:Y:S01]  /*0220*/  LDC.64 R22, c[0x0][0x388] ;  /* 0x0000e200ff167b82 */ /* 0x000e220000000a00 */
[----:B------:R-:W-:Y:S01]  /*0230*/  MOV R8, R10 ;  /* 0x0000000a00087202 */ /* 0x000fe20000000f00 */
[----:B------:R-:W-:-:S05]  /*0240*/  IMAD.MOV.U32 R9, RZ, RZ, R11 ;  /* 0x000000ffff097224 */ /* 0x000fca00078e000b */
[----:B------:R-:W2:Y:S04]  /*0250*/  LDG.E.64 R12, desc[UR4][R8.64+-0x20] ;  /* 0xffffe004080c7981 */ /* 0x000ea8000c1e1b00 */
[----:B------:R-:W3:Y:S01]  /*0260*/  LDG.E.64 R16, desc[UR4][R8.64+-0x18] ;  /* 0xffffe80408107981 */ /* 0x000ee2000c1e1b00 */
[----:B0-----:R-:W-:-:S05]  /*0270*/  IMAD.WIDE R22, R27, 0x8, R22 ;  /* 0x000000081b167825 */ /* 0x001fca00078e0216 */
[----:B------:R-:W2:Y:S01]  /*0280*/  LDG.E.64 R14, desc[UR4][R22.64] ;  /* 0x00000004160e7981 */ /* 0x000ea2000c1e1b00 */
[----:B------:R-:W-:-:S05]  /*0290*/  IMAD.WIDE R28, R0, 0x8, R22 ;  /* 0x00000008001c7825 */ /* 0x000fca00078e0216 */
[----:B------:R-:W3:Y:S01]  /*02a0*/  LDG.E.64 R10, desc[UR4][R28.64] ;  /* 0x000000041c0a7981 */ /* 0x000ee2000c1e1b00 */
[C---:B------:R-:W-:Y:S01]  /*02b0*/  IMAD.WIDE R24, R0.reuse, 0x8, R28 ;  /* 0x0000000800187825 */ /* 0x040fe200078e021c */
[----:B--2---:R-:W-:Y:S02]  /*02c0*/  DFMA R18, R14, R12, R18 ;  /* 0x0000000c0e12722b */ /* 0x004fe40000000012 */
[----:B------:R-:W2:Y:S04]  /*02d0*/  LDG.E.64 R12, desc[UR4][R8.64+-0x10] ;  /* 0xfffff004080c7981 */ /* 0x000ea8000c1e1b00 */
[----:B------:R-:W2:Y:S01]  /*02e0*/  LDG.E.64 R14, desc[UR4][R24.64] ;  /* 0x00000004180e7981 */ /* 0x000ea2000c1e1b00 */
[----:B------:R-:W-:Y:S01]  /*02f0*/  IMAD.WIDE R20, R0, 0x8, R24 ;  /* 0x0000000800147825 */ /* 0x000fe200078e0218 */
[----:B---3--:R-:W-:-:S02]  /*0300*/  DFMA R16, R10, R16, R18 ;  /* 0x000000100a10722b */ /* 0x008fc40000000012 */
[----:B------:R-:W3:Y:S04]  /*0310*/  LDG.E.64 R18, desc[UR4][R8.64+-0x8] ;  /* 0xfffff80408127981 */ /* 0x000ee8000c1e1b00 */
        /* <DEDUP_REMOVED lines=9> */
[----:B------:R-:W-:-:S03]  /*03b0*/  IMAD.WIDE R24, R0, 0x8, R28 ;  /* 0x0000000800187825 */ /* 0x000fc600078e021c */
[----:B------:R-:W4:Y:S01]  /*03c0*/  LDG.E.64 R22, desc[UR4][R8.64+0x18] ;  /* 0x0000180408167981 */ /* 0x000f22000c1e1b00 */
[----:B------:R-:W-:-:S06]  /*03d0*/  IMAD.WIDE R20, R0, 0x8, R24 ;  /* 0x0000000800147825 */ /* 0x000fcc00078e0218 */
[----:B------:R-:W4:Y:S01]  /*03e0*/  LDG.E.64 R20, desc[UR4][R20.64] ;  /* 0x0000000414147981 */ /* 0x000f22000c1e1b00 */
[----:B--2---:R-:W-:-:S03]  /*03f0*/  DFMA R14, R16, R14, R18 ;  /* 0x0000000e100e722b */ /* 0x004fc60000000012 */
[----:B------:R-:W2:Y:S04]  /*0400*/  LDG.E.64 R16, desc[UR4][R8.64+0x10] ;  /* 0x0000100408107981 */ /* 0x000ea8000c1e1b00 */
[----:B------:R-:W2:Y:S01]  /*0410*/  LDG.E.64 R18, desc[UR4][R24.64] ;  /* 0x0000000418127981 */ /* 0x000ea2000c1e1b00 */
[----:B------:R-:W-:Y:S01]  /*0420*/  IADD3 R26, PT, PT, R26, 0x8, RZ ;  /* 0x000000081a1a7810 */ /* 0x000fe20007ffe0ff */
[----:B---3--:R-:W-:-:S03]  /*0430*/  DFMA R10, R12, R10, R14 ;  /* 0x0000000a0c0a722b */ /* 0x008fc6000000000e */
[----:B------:R-:W-:Y:S02]  /*0440*/  ISETP.NE.AND P1, PT, R26, RZ, PT ;  /* 0x000000ff1a00720c */ /* 0x000fe40003f25270 */
[----:B------:R-:W-:-:S03]  /*0450*/  LEA R27, R0, R27, 0x3 ;  /* 0x0000001b001b7211 */ /* 0x000fc600078e18ff */
[----:B--2---:R-:W-:Y:S01]  /*0460*/  DFMA R18, R18, R16, R10 ;  /* 0x000000101212722b */ /* 0x004fe2000000000a */
[----:B------:R-:W-:-:S07]  /*0470*/  IADD3 R10, P2, PT, R8, 0x40, RZ ;  /* 0x00000040080a7810 */ /* 0x000fce0007f5e0ff */
[----:B----4-:R-:W-:Y:S01]  /*0480*/  DFMA R18, R20, R22, R18 ;  /* 0x000000161412722b */ /* 0x010fe20000000012 */
[----:B------:R-:W-:Y:S01]  /*0490*/  IMAD.X R11, RZ, RZ, R9, P2 ;  /* 0x000000ffff0b7224 */ /* 0x000fe200010e0609 */
[----:B------:R-:W-:Y:S09]  /*04a0*/  @P1 BRA `(.L_x_40) ;  /* 0xfffffffc005c1947 */ /* 0x000ff2000383ffff */
.L_x_39:
[----:B------:R-:W-:Y:S05]  /*04b0*/  @!P0 BRA `(.L_x_38) ;  /* 0x0000000000fc8947 */ /* 0x000fea0003800000 */
[----:B------:R-:W-:Y:S02]  /*04c0*/  ISETP.GE.U32.AND P1, PT, R4, 0x4, PT ;  /* 0x000000040400780c */ /* 0x000fe40003f26070 */
[----:B------:R-:W-:-:S04]  /*04d0*/  LOP3.LUT R26, R2, 0x3, RZ, 0xc0, !PT ;  /* 0x00000003021a7812 */ /* 0x000fc800078ec0ff */
[----:B------:R-:W-:-:S07]  /*04e0*/  ISETP.NE.AND P0, PT, R26, RZ, PT ;  /* 0x000000ff1a00720c */ /* 0x000fce0003f05270 */
[----:B------:R-:W-:Y:S06]  /*04f0*/  @!P1 BRA `(.L_x_41) ;  /* 0x00000000006c9947 */ /* 0x000fec0003800000 */
[----:B------:R-:W0:Y:S01]  /*0500*/  LDC.64 R8, c[0x0][0x380] ;  /* 0x0000e000ff087b82 */ /* 0x000e220000000a00 */
[----:B------:R-:W1:Y:S01]  /*0510*/  LDCU.64 UR6, c[0x0][0x380] ;  /* 0x00007000ff0677ac */ /* 0x000e620008000a00 */
[C---:B------:R-:W-:Y:S01]  /*0520*/  IMAD.IADD R15, R6.reuse, 0x1, R7 ;  /* 0x00000001060f7824 */ /* 0x040fe200078e0207 */
[----:B------:R-:W-:Y:S01]  /*0530*/  IADD3 R4, P1, PT, R6, R7, RZ ;  /* 0x0000000706047210 */ /* 0x000fe20007f3e0ff */
[----:B------:R-:W-:-:S04]  /*0540*/  IMAD R13, R7, R0, R5 ;  /* 0x00000000070d7224 */ /* 0x000fc800078e0205 */
[----:B------:R-:W2:Y:S01]  /*0550*/  LDC.64 R10, c[0x0][0x388] ;  /* 0x0000e200ff0a7b82 */ /* 0x000ea20000000a00 */
[----:B0-----:R-:W-:-:S06]  /*0560*/  IMAD.WIDE.U32 R8, R15, 0x8, R8 ;  /* 0x000000080f087825 */ /* 0x001fcc00078e0008 */
[----:B------:R-:W3:Y:S01]  /*0570*/  LDG.E.64 R8, desc[UR4][R8.64] ;  /* 0x0000000408087981 */ /* 0x000ee2000c1e1b00 */
[----:B--2---:R-:W-:Y:S01]  /*0580*/  IMAD.WIDE R10, R13, 0x8, R10 ;  /* 0x000000080d0a7825 */ /* 0x004fe200078e020a */
[----:B------:R-:W-:Y:S02]  /*0590*/  IADD3.X R13, PT, PT, RZ, RZ, RZ, P1, !PT ;  /* 0x000000ffff0d7210 */ /* 0x000fe40000ffe4ff */
[----:B-1----:R-:W-:Y:S02]  /*05a0*/  LEA R28, P1, R4, UR6, 0x3 ;  /* 0x00000006041c7c11 */ /* 0x002fe4000f8218ff */
[----:B------:R-:W3:Y:S01]  /*05b0*/  LDG.E.64 R24, desc[UR4][R10.64] ;  /* 0x000000040a187981 */ /* 0x000ee2000c1e1b00 */
[----:B------:R-:W-:Y:S01]  /*05c0*/  IMAD.WIDE R14, R0, 0x8, R10 ;  /* 0x00000008000e7825 */ /* 0x000fe200078e020a */
[----:B------:R-:W-:-:S05]  /*05d0*/  LEA.HI.X R29, R4, UR7, R13, 0x3, P1 ;  /* 0x00000007041d7c11 */ /* 0x000fca00088f1c0d */
[----:B------:R-:W2:Y:S01]  /*05e0*/  LDG.E.64 R12, desc[UR4][R28.64+0x8] ;  /* 0x000008041c0c7981 */ /* 0x000ea2000c1e1b00 */
[----:B------:R-:W-:-:S03]  /*05f0*/  IMAD.WIDE R20, R0, 0x8, R14 ;  /* 0x0000000800147825 */ /* 0x000fc600078e020e */
[----:B------:R-:W2:Y:S04]  /*0600*/  LDG.E.64 R10, desc[UR4][R14.64] ;  /* 0x000000040e0a7981 */ /* 0x000ea8000c1e1b00 */
[----:B------:R-:W4:Y:S01]  /*0610*/  LDG.E.64 R16, desc[UR4][R20.64] ;  /* 0x0000000414107981 */ /* 0x000f22000c1e1b00 */
[----:B------:R-:W-:-:S03]  /*0620*/  IMAD.WIDE R22, R0, 0x8, R20 ;  /* 0x0000000800167825 */ /* 0x000fc600078e0214 */
[----:B------:R-:W4:Y:S04]  /*0630*/  LDG.E.64 R14, desc[UR4][R28.64+0x10] ;  /* 0x000010041c0e7981 */ /* 0x000f28000c1e1b00 */
[----:B------:R-:W5:Y:S04]  /*0640*/  LDG.E.64 R20, desc[UR4][R28.64+0x18] ;  /* 0x000018041c147981 */ /* 0x000f68000c1e1b00 */
[----:B------:R-:W5:Y:S01]  /*0650*/  LDG.E.64 R22, desc[UR4][R22.64] ;  /* 0x0000000416167981 */ /* 0x000f62000c1e1b00 */
[----:B------:R-:W-:Y:S01]  /*0660*/  VIADD R7, R7, 0x4 ;  /* 0x0000000407077836 */ /* 0x000fe20000000000 */
[----:B---3--:R-:W-:-:S08]  /*0670*/  DFMA R8, R24, R8, R18 ;  /* 0x000000081808722b */ /* 0x008fd00000000012 */
[----:B--2---:R-:W-:-:S08]  /*0680*/  DFMA R8, R10, R12, R8 ;  /* 0x0000000c0a08722b */ /* 0x004fd00000000008 */
[----:B----4-:R-:W-:-:S08]  /*0690*/  DFMA R8, R16, R14, R8 ;  /* 0x0000000e1008722b */ /* 0x010fd00000000008 */
[----:B-----5:R-:W-:-:S11]  /*06a0*/  DFMA R18, R22, R20, R8 ;  /* 0x000000141612722b */ /* 0x020fd60000000008 */
.L_x_41:
[----:B------:R-:W-:Y:S05]  /*06b0*/  @!P0 BRA `(.L_x_38) ;  /* 0x00000000007c8947 */ /* 0x000fea0003800000 */
[----:B------:R-:W-:Y:S01]  /*06c0*/  ISETP.NE.AND P1, PT, R26, 0x1, PT ;  /* 0x000000011a00780c */ /* 0x000fe20003f25270 */
[----:B------:R-:W0:Y:S01]  /*06d0*/  LDC.64 R12, c[0x0][0x380] ;  /* 0x0000e000ff0c7b82 */ /* 0x000e220000000a00 */
[----:B------:R-:W-:-:S04]  /*06e0*/  LOP3.LUT R2, R2, 0x1, RZ, 0xc0, !PT ;  /* 0x0000000102027812 */ /* 0x000fc800078ec0ff */
[----:B------:R-:W-:-:S03]  /*06f0*/  ISETP.NE.U32.AND P0, PT, R2, 0x1, PT ;  /* 0x000000010200780c */ /* 0x000fc60003f05070 */
[----:B------:R-:W1:Y:S04]  /*0700*/  LDC.64 R20, c[0x0][0x388] ;  /* 0x0000e200ff147b82 */ /* 0x000e680000000a00 */
[CC--:B------:R-:W-:Y:S01]  /*0710*/  @P1 IADD3 R23, PT, PT, R6.reuse, R7.reuse, RZ ;  /* 0x0000000706171210 */ /* 0x0c0fe20007ffe0ff */
[C---:B------:R-:W-:Y:S01]  /*0720*/  @P1 IMAD R17, R7.reuse, R0, R5 ;  /* 0x0000000007111224 */ /* 0x040fe200078e0205 */
[----:B------:R-:W-:Y:S02]  /*0730*/  @P1 IADD3 R2, P2, PT, R6, R7, RZ ;  /* 0x0000000706021210 */ /* 0x000fe40007f5e0ff */
[----:B------:R-:W2:Y:S01]  /*0740*/  @P1 LDC.64 R8, c[0x0][0x380] ;  /* 0x0000e000ff081b82 */ /* 0x000ea20000000a00 */
[----:B------:R-:W-:Y:S02]  /*0750*/  @P1 IADD3 R7, PT, PT, R7, 0x2, RZ ;  /* 0x0000000207071810 */ /* 0x000fe40007ffe0ff */
[----:B------:R-:W-:-:S05]  /*0760*/  @P1 IMAD.X R4, RZ, RZ, RZ, P2 ;  /* 0x000000ffff041224 */ /* 0x000fca00010e06ff */
[----:B------:R-:W3:Y:S01]  /*0770*/  LDC.64 R14, c[0x0][0x388] ;  /* 0x0000e200ff0e7b82 */ /* 0x000ee20000000a00 */
[----:B0-----:R-:W-:-:S07]  /*0780*/  @P1 IMAD.WIDE.U32 R12, R23, 0x8, R12 ;  /* 0x00000008170c1825 */ /* 0x001fce00078e000c */
[----:B------:R-:W0:Y:S01]  /*0790*/  LDC.64 R10, c[0x0][0x380] ;  /* 0x0000e000ff0a7b82 */ /* 0x000e220000000a00 */
[----:B-1----:R-:W-:Y:S01]  /*07a0*/  @P1 IMAD.WIDE R20, R17, 0x8, R20 ;  /* 0x0000000811141825 */ /* 0x002fe200078e0214 */
[----:B------:R-:W4:Y:S04]  /*07b0*/  @P1 LDG.E.64 R12, desc[UR4][R12.64] ;  /* 0x000000040c0c1981 */ /* 0x000f28000c1e1b00 */
[----:B------:R-:W4:Y:S01]  /*07c0*/  @P1 LDG.E.64 R16, desc[UR4][R20.64] ;  /* 0x0000000414101981 */ /* 0x000f22000c1e1b00 */
[----:B--2---:R-:W-:Y:S01]  /*07d0*/  @P1 LEA R8, P2, R2, R8, 0x3 ;  /* 0x0000000802081211 */ /* 0x004fe200078418ff */
[----:B------:R-:W-:-:S03]  /*07e0*/  @P1 IMAD.WIDE R22, R0, 0x8, R20 ;  /* 0x0000000800161825 */ /* 0x000fc600078e0214 */
[----:B------:R-:W-:Y:S01]  /*07f0*/  @P1 LEA.HI.X R9, R2, R9, R4, 0x3, P2 ;  /* 0x0000000902091211 */ /* 0x000fe200010f1c04 */
[----:B------:R-:W-:Y:S01]  /*0800*/  @!P0 IMAD R25, R7, R0, R5 ;  /* 0x0000000007198224 */ /* 0x000fe200078e0205 */
[----:B------:R-:W-:Y:S02]  /*0810*/  @!P0 IADD3 R27, PT, PT, R6, R7, RZ ;  /* 0x00000007061b8210 */ /* 0x000fe40007ffe0ff */
[----:B------:R-:W2:Y:S01]  /*0820*/  @P1 LDG.E.64 R6, desc[UR4][R22.64] ;  /* 0x0000000416061981 */ /* 0x000ea2000c1e1b00 */
[----:B---3--:R-:W-:-:S03]  /*0830*/  @!P0 IMAD.WIDE R14, R25, 0x8, R14 ;  /* 0x00000008190e8825 */ /* 0x008fc600078e020e */
[----:B------:R-:W2:Y:S01]  /*0840*/  @P1 LDG.E.64 R8, desc[UR4][R8.64+0x8] ;  /* 0x0000080408081981 */ /* 0x000ea2000c1e1b00 */
[----:B0-----:R-:W-:-:S03]  /*0850*/  @!P0 IMAD.WIDE.U32 R10, R27, 0x8, R10 ;  /* 0x000000081b0a8825 */ /* 0x001fc600078e000a */
[----:B------:R-:W3:Y:S04]  /*0860*/  @!P0 LDG.E.64 R14, desc[UR4][R14.64] ;  /* 0x000000040e0e8981 */ /* 0x000ee8000c1e1b00 */
[----:B------:R-:W3:Y:S01]  /*0870*/  @!P0 LDG.E.64 R10, desc[UR4][R10.64] ;  /* 0x000000040a0a8981 */ /* 0x000ee2000c1e1b00 */
[----:B----4-:R-:W-:-:S08]  /*0880*/  @P1 DFMA R12, R16, R12, R18 ;  /* 0x0000000c100c122b */ /* 0x010fd00000000012 */
[----:B--2---:R-:W-:-:S08]  /*0890*/  @P1 DFMA R18, R6, R8, R12 ;  /* 0x000000080612122b */ /* 0x004fd0000000000c */
[----:B---3--:R-:W-:-:S11]  /*08a0*/  @!P0 DFMA R18, R14, R10, R18 ;  /* 0x0000000a0e12822b */ /* 0x008fd60000000012 */
.L_x_38:
[----:B------:R-:W0:Y:S01]  /*08b0*/  LDC.64 R6, c[0x0][0x390] ;  /* 0x0000e400ff067b82 */ /* 0x000e220000000a00 */
[----:B------:R-:W-:-:S04]  /*08c0*/  IMAD R9, R3, R0, R5 ;  /* 0x0000000003097224 */ /* 0x000fc800078e0205 */
[----:B0-----:R-:W-:-:S03]  /*08d0*/  IMAD.WIDE R2, R9, 0x8, R6 ;  /* 0x0000000809027825 */ /* 0x001fc600078e0206 */
[----:B------:R-:W0:Y:S03]  /*08e0*/  LDC.64 R6, c[0x0][0x398] ;  /* 0x0000e600ff067b82 */ /* 0x000e260000000a00 */
[----:B------:R-:W2:Y:S01]  /*08f0*/  LDG.E.64 R2, desc[UR4][R2.64] ;  /* 0x0000000402027981 */ /* 0x000ea2000c1e1b00 */
[----:B------:R-:W-:Y:S01]  /*0900*/  MOV R4, RZ ;  /* 0x000000ff00047202 */ /* 0x000fe20000000f00 */
[----:B--2---:R-:W-:-:S06]  /*0910*/  DSETP.GT.AND P0, PT, R2, RZ, PT ;  /* 0x000000ff0200722a */ /* 0x004fcc0003f04000 */
[----:B------:R-:W-:-:S06]  /*0920*/  FSEL R5, RZ, 1.875, !P0 ;  /* 0x3ff00000ff057808 */ /* 0x000fcc0004000000 */
[----:B------:R-:W-:Y:S01]  /*0930*/  DMUL R18, R18, R4 ;  /* 0x0000000412127228 */ /* 0x000fe20000000000 */
[----:B0-----:R-:W-:-:S06]  /*0940*/  IMAD.WIDE R4, R9, 0x8, R6 ;  /* 0x0000000809047825 */ /* 0x001fcc00078e0206 */
[----:B------:R-:W-:Y:S01]  /*0950*/  STG.E.64 desc[UR4][R4.64], R18 ;  /* 0x0000001204007986 */ /* 0x000fe2000c101b04 */
[----:B------:R-:W-:Y:S05]  /*0960*/  EXIT ;  /* 0x000000000000794d */ /* 0x000fea0003800000 */
.L_x_42:
        /* <DEDUP_REMOVED lines=9> */
.L_x_86:


//--------------------- .text._Z20outputGradientKernelPdS_S_ii --------------------------
	.section	.text._Z20outputGradientKernelPdS_S_ii,"ax",@progbits
	.align	128
        .global         _Z20outputGradientKernelPdS_S_ii
        .type           _Z20outputGradientKernelPdS_S_ii,@function
        .size           _Z20outputGradientKernelPdS_S_ii,(.L_x_87 - _Z20outputGradientKernelPdS_S_ii)
        .other          _Z20outputGradientKernelPdS_S_ii,@"STO_CUDA_ENTRY STV_DEFAULT"
_Z20outputGradientKernelPdS_S_ii:
.text._Z20outputGradientKernelPdS_S_ii:
[----:B------:R-:W-:Y:S01]  /*0000*/  LDC R1, c[0x0][0x37c] ;  /* 0x0000df00ff017b82 */ /* 0x000fe20000000800 */
[----:B------:R-:W0:Y:S07]  /*0010*/  S2R R2, SR_TID.Y ;  /* 0x0000000000027919 */ /* 0x000e2e0000002200 */
[----:B------:R-:W1:Y:S01]  /*0020*/  LDC R0, c[0x0][0x360] ;  /* 0x0000d800ff007b82 */ /* 0x000e620000000800 */
[----:B------:R-:W2:Y:S01]  /*0030*/  LDCU.64 UR6, c[0x0][0x398] ;  /* 0x00007300ff0677ac */ /* 0x000ea20008000a00 */
[----:B------:R-:W1:Y:S06]  /*0040*/  S2R R3, SR_TID.X ;  /* 0x0000000000037919 */ /* 0x000e6c0000002100 */
[----:B------:R-:W0:Y:S08]  /*0050*/  S2UR UR5, SR_CTAID.Y ;  /* 0x00000000000579c3 */ /* 0x000e300000002600 */
[----:B------:R-:W0:Y:S08]  /*0060*/  LDC R7, c[0x0][0x364] ;  /* 0x0000d900ff077b82 */ /* 0x000e300000000800 */
[----:B------:R-:W1:Y:S01]  /*0070*/  S2UR UR4, SR_CTAID.X ;  /* 0x00000000000479c3 */ /* 0x000e620000002500 */
[----:B0-----:R-:W-:-:S05]  /*0080*/  IMAD R7, R7, UR5, R2 ;  /* 0x0000000507077c24 */ /* 0x001fca000f8e0202 */
[----:B--2---:R-:W-:Y:S01]  /*0090*/  ISETP.GE.AND P0, PT, R7, UR7, PT ;  /* 0x0000000707007c0c */ /* 0x004fe2000bf06270 */
[----:B-1----:R-:W-:-:S05]  /*00a0*/  IMAD R0, R0, UR4, R3 ;  /* 0x0000000400007c24 */ /* 0x002fca000f8e0203 */
[----:B------:R-:W-:-:S13]  /*00b0*/  ISETP.GE.OR P0, PT, R0, UR6, P0 ;  /* 0x0000000600007c0c */ /* 0x000fda0008706670 */
[----:B------:R-:W-:Y:S05]  /*00c0*/  @P0 EXIT ;  /* 0x000000000000094d */ /* 0x000fea0003800000 */
[----:B------:R-:W0:Y:S01]  /*00d0*/  LDC.64 R2, c[0x0][0x380] ;  /* 0x0000e000ff027b82 */ /* 0x000e220000000a00 */
[----:B------:R-:W1:Y:S01]  /*00e0*/  LDCU.64 UR4, c[0x0][0x358] ;  /* 0x00006b00ff0477ac */ /* 0x000e620008000a00 */
[----:B------:R-:W-:-:S06]  /*00f0*/  IMAD R11, R7, UR6, R0 ;  /* 0x00000006070b7c24 */ /* 0x000fcc000f8e0200 */
[----:B------:R-:W2:Y:S08]  /*0100*/  LDC.64 R4, c[0x0][0x388] ;  /* 0x0000e200ff047b82 */ /* 0x000eb00000000a00 */
[----:B------:R-:W3:Y:S01]  /*0110*/  LDC.64 R8, c[0x0][0x390] ;  /* 0x0000e400ff087b82 */ /* 0x000ee20000000a00 */
[----:B0-----:R-:W-:-:S06]  /*0120*/  IMAD.WIDE R2, R11, 0x8, R2 ;  /* 0x000000080b027825 */ /* 0x001fcc00078e0202 */
[----:B-1----:R-:W4:Y:S01]  /*0130*/  LDG.E.64 R2, desc[UR4][R2.64] ;  /* 0x0000000402027981 */ /* 0x002f22000c1e1b00 */
[----:B--2---:R-:W-:-:S06]  /*0140*/  IMAD.WIDE R4, R11, 0x8, R4 ;  /* 0x000000080b047825 */ /* 0x004fcc00078e0204 */
[----:B------:R-:W4:Y:S01]  /*0150*/  LDG.E.64 R4, desc[UR4][R4.64] ;  /* 0x0000000404047981 */ /* 0x000f22000c1e1b00 */
[----:B---3--:R-:W-:Y:S01]  /*0160*/  IMAD.WIDE R8, R11, 0x8, R8 ;  /* 0x000000080b087825 */ /* 0x008fe200078e0208 */
[----:B----4-:R-:W-:-:S07]  /*0170*/  DADD R6, R2, -R4 ;  /* 0x0000000002067229 */ /* 0x010fce0000000804 */
[----:B------:R-:W-:Y:S01]  /*0180*/  STG.E.64 desc[UR4][R8.64], R6 ;  /* 0x0000000608007986 */ /* 0x000fe2000c101b04 */
[----:B------:R-:W-:Y:S05]  /*0190*/  EXIT ;  /* 0x000000000000794d */ /* 0x000fea0003800000 */
.L_x_43:
        /* <DEDUP_REMOVED lines=14> */
.L_x_87:


//--------------------- .text._Z13softmaxKernelPdii --------------------------
	.section	.text._Z13softmaxKernelPdii,"ax",@progbits
	.align	128
        .global         _Z13softmaxKernelPdii
        .type           _Z13softmaxKernelPdii,@function
        .size           _Z13softmaxKernelPdii,(.L_x_82 - _Z13softmaxKernelPdii)
        .other          _Z13softmaxKernelPdii,@"STO_CUDA_ENTRY STV_DEFAULT"
_Z13softmaxKernelPdii:
.text._Z13softmaxKernelPdii:
[----:B------:R-:W-:Y:S08]  /*0000*/  LDC R1, c[0x0][0x37c] ;  /* 0x0000df00ff017b82 */ /* 0x000ff00000000800 */
[----:B------:R-:W0:Y:S08]  /*0010*/  S2UR UR4, SR_CTAID.X ;  /* 0x00000000000479c3 */ /* 0x000e300000002500 */
[----:B------:R-:W0:Y:S02]  /*0020*/  LDC R0, c[0x0][0x38c] ;  /* 0x0000e300ff007b82 */ /* 0x000e240000000800 */
[----:B0-----:R-:W-:-:S13]  /*0030*/  ISETP.LE.AND P0, PT, R0, UR4, PT ;  /* 0x0000000400007c0c */ /* 0x001fda000bf03270 */
[----:B------:R-:W-:Y:S05]  /*0040*/  @P0 EXIT ;  /* 0x000000000000094d */ /* 0x000fea0003800000 */
[----:B------:R-:W0:Y:S01]  /*0050*/  LDCU UR5, c[0x0][0x388] ;  /* 0x00007100ff0577ac */ /* 0x000e220008000800 */
[----:B------:R-:W1:Y:S01]  /*0060*/  LDC.64 R8, c[0x0][0x380] ;  /* 0x0000e000ff087b82 */ /* 0x000e620000000a00 */
[----:B------:R-:W-:Y:S02]  /*0070*/  IMAD.MOV.U32 R12, RZ, RZ, 0x0 ;  /* 0x00000000ff0c7424 */ /* 0x000fe400078e00ff */
[----:B------:R-:W-:Y:S02]  /*0080*/  IMAD.MOV.U32 R13, RZ, RZ, -0x100000 ;  /* 0xfff00000ff0d7424 */ /* 0x000fe400078e00ff */
[----:B0-----:R-:W-:-:S04]  /*0090*/  IMAD.U32 R0, RZ, RZ, UR5 ;  /* 0x00000005ff007e24 */ /* 0x001fc8000f8e00ff */
[C---:B------:R-:W-:Y:S01]  /*00a0*/  IMAD R6, R0.reuse, UR4, RZ ;  /* 0x0000000400067c24 */ /* 0x040fe2000f8e02ff */
[----:B------:R-:W-:Y:S01]  /*00b0*/  ISETP.GE.AND P0, PT, R0, 0x1, PT ;  /* 0x000000010000780c */ /* 0x000fe20003f06270 */
[----:B------:R-:W0:Y:S02]  /*00c0*/  LDCU.64 UR4, c[0x0][0x358] ;  /* 0x00006b00ff0477ac */ /* 0x000e240008000a00 */
[----:B------:R-:W-:-:S03]  /*00d0*/  IMAD.WIDE R6, R6, 0x8, RZ ;  /* 0x0000000806067825 */ /* 0x000fc600078e02ff */
[----:B-1----:R-:W-:-:S05]  /*00e0*/  IADD3 R4, P1, PT, R6, R8, RZ ;  /* 0x0000000806047210 */ /* 0x002fca0007f3e0ff */
[----:B------:R-:W-:Y:S02]  /*00f0*/  IMAD.X R5, R7, 0x1, R9, P1 ;  /* 0x0000000107057824 */ /* 0x000fe400008e0609 */
[----:B0-----:R-:W-:Y:S06]  /*0100*/  @!P0 BRA `(.L_x_44) ;  /* 0x0000000800808947 */ /* 0x001fec0003800000 */
[C---:B------:R-:W-:Y:S01]  /*0110*/  ISETP.GE.U32.AND P2, PT, R0.reuse, 0x10, PT ;  /* 0x000000100000780c */ /* 0x040fe20003f46070 */
[----:B------:R-:W-:Y:S01]  /*0120*/  IMAD.MOV.U32 R3, RZ, RZ, RZ ;  /* 0x000000ffff037224 */ /* 0x000fe200078e00ff */
[----:B------:R-:W-:Y:S01]  /*0130*/  LOP3.LUT R2, R0, 0xf, RZ, 0xc0, !PT ;  /* 0x0000000f00027812 */ /* 0x000fe200078ec0ff */
[----:B------:R-:W-:Y:S02]  /*0140*/  IMAD.MOV.U32 R12, RZ, RZ, 0x0 ;  /* 0x00000000ff0c7424 */ /* 0x000fe400078e00ff */
[----:B------:R-:W-:Y:S01]  /*0150*/  IMAD.MOV.U32 R13, RZ, RZ, -0x100000 ;  /* 0xfff00000ff0d7424 */ /* 0x000fe200078e00ff */
[----:B------:R-:W-:-:S07]  /*0160*/  ISETP.NE.AND P1, PT, R2, RZ, PT ;  /* 0x000000ff0200720c */ /* 0x000fce0003f25270 */
[----:B------:R-:W-:Y:S06]  /*0170*/  @!P2 BRA `(.L_x_45) ;  /* 0x00000004002ca947 */ /* 0x000fec0003800000 */
[----:B------:R-:W-:Y:S01]  /*0180*/  IADD3 R10, P2, PT, R4, 0x40, RZ ;  /* 0x00000040040a7810 */ /* 0x000fe20007f5e0ff */
[----:B------:R-:W-:Y:S01]  /*0190*/  IMAD.MOV.U32 R12, RZ, RZ, 0x0 ;  /* 0x00000000ff0c7424 */ /* 0x000fe200078e00ff */
[----:B------:R-:W-:Y:S01]  /*01a0*/  LOP3.LUT R3, R0, 0x7ffffff0, RZ, 0xc0, !PT ;  /* 0x7ffffff000037812 */ /* 0x000fe200078ec0ff */
[----:B------:R-:W-:Y:S02]  /*01b0*/  IMAD.MOV.U32 R13, RZ, RZ, -0x100000 ;  /* 0xfff00000ff0d7424 */ /* 0x000fe400078e00ff */
[----:B------:R-:W-:Y:S02]  /*01c0*/  IMAD.X R11, RZ, RZ, R5, P2 ;  /* 0x000000ffff0b7224 */ /* 0x000fe400010e0605 */
[----:B------:R-:W-:-:S07]  /*01d0*/  IMAD.MOV R26, RZ, RZ, -R3 ;  /* 0x000000ffff1a7224 */ /* 0x000fce00078e0a03 */
.L_x_46:
[----:B------:R-:W2:Y:S04]  /*01e0*/  LDG.E.64 R16, desc[UR4][R10.64+-0x40] ;  /* 0xffffc0040a107981 */ /* 0x000ea8000c1e1b00 */
[----:B------:R-:W3:Y:S04]  /*01f0*/  LDG.E.64 R20, desc[UR4][R10.64+-0x38] ;  /* 0xffffc8040a147981 */ /* 0x000ee8000c1e1b00 */
[----:B------:R-:W4:Y:S04]  /*0200*/  LDG.E.64 R22, desc[UR4][R10.64+-0x30] ;  /* 0xffffd0040a167981 */ /* 0x000f28000c1e1b00 */
[----:B------:R-:W5:Y:S04]  /*0210*/  LDG.E.64 R24, desc[UR4][R10.64+-0x28] ;  /* 0xffffd8040a187981 */ /* 0x000f68000c1e1b00 */
[----:B------:R-:W5:Y:S04]  /*0220*/  LDG.E.64 R14, desc[UR4][R10.64+-0x20] ;  /* 0xffffe0040a0e7981 */ /* 0x000f68000c1e1b00 */
[----:B------:R-:W5:Y:S01]  /*0230*/  LDG.E.64 R18, desc[UR4][R10.64+-0x10] ;  /* 0xfffff0040a127981 */ /* 0x000f62000c1e1b00 */
[----:B--2---:R-:W-:-:S06]  /*0240*/  DSETP.GT.AND P2, PT, R16, R12, PT ;  /* 0x0000000c1000722a */ /* 0x004fcc0003f44000 */
[----:B------:R-:W-:Y:S02]  /*0250*/  FSEL R12, R16, R12, P2 ;  /* 0x0000000c100c7208 */ /* 0x000fe40001000000 */
[----:B------:R-:W-:Y:S02]  /*0260*/  FSEL R13, R17, R13, P2 ;  /* 0x0000000d110d7208 */ /* 0x000fe40001000000 */
[----:B------:R-:W2:Y:S04]  /*0270*/  LDG.E.64 R16, desc[UR4][R10.64+-0x18] ;  /* 0xffffe8040a107981 */ /* 0x000ea8000c1e1b00 */
[----:B---3--:R-:W-:-:S06]  /*0280*/  DSETP.GT.AND P2, PT, R20, R12, PT ;  /* 0x0000000c1400722a */ /* 0x008fcc0003f44000 */
[----:B------:R-:W-:Y:S02]  /*0290*/  FSEL R12, R20, R12, P2 ;  /* 0x0000000c140c7208 */ /* 0x000fe40001000000 */
[----:B------:R-:W-:Y:S02]  /*02a0*/  FSEL R13, R21, R13, P2 ;  /* 0x0000000d150d7208 */ /* 0x000fe40001000000 */
[----:B------:R-:W3:Y:S04]  /*02b0*/  LDG.E.64 R20, desc[UR4][R10.64+-0x8] ;  /* 0xfffff8040a147981 */ /* 0x000ee8000c1e1b00 */
[----:B----4-:R-:W-:-:S06]  /*02c0*/  DSETP.GT.AND P2, PT, R22, R12, PT ;  /* 0x0000000c1600722a */ /* 0x010fcc0003f44000 */
[----:B------:R-:W-:Y:S02]  /*02d0*/  FSEL R12, R22, R12, P2 ;  /* 0x0000000c160c7208 */ /* 0x000fe40001000000 */
[----:B------:R-:W-:Y:S02]  /*02e0*/  FSEL R13, R23, R13, P2 ;  /* 0x0000000d170d7208 */ /* 0x000fe40001000000 */
[----:B------:R-:W4:Y:S04]  /*02f0*/  LDG.E.64 R22, desc[UR4][R10.64] ;  /* 0x000000040a167981 */ /* 0x000f28000c1e1b00 */
[----:B-----5:R-:W-:-:S06]  /*0300*/  DSETP.GT.AND P2, PT, R24, R12, PT ;  /* 0x0000000c1800722a */ /* 0x020fcc0003f44000 */
[----:B------:R-:W-:Y:S02]  /*0310*/  FSEL R12, R24, R12, P2 ;  /* 0x0000000c180c7208 */ /* 0x000fe40001000000 */
[----:B------:R-:W-:Y:S02]  /*0320*/  FSEL R13, R25, R13, P2 ;  /* 0x0000000d190d7208 */ /* 0x000fe40001000000 */
[----:B------:R-:W5:Y:S04]  /*0330*/  LDG.E.64 R24, desc[UR4][R10.64+0x8] ;  /* 0x000008040a187981 */ /* 0x000f68000c1e1b00 */
[----:B------:R-:W-:-:S06]  /*0340*/  DSETP.GT.AND P2, PT, R14, R12, PT ;  /* 0x0000000c0e00722a */ /* 0x000fcc0003f44000 */
[----:B------:R-:W-:Y:S02]  /*0350*/  FSEL R14, R14, R12, P2 ;  /* 0x0000000c0e0e7208 */ /* 0x000fe40001000000 */
[----:B------:R-:W-:Y:S02]  /*0360*/  FSEL R15, R15, R13, P2 ;  /* 0x0000000d0f0f7208 */ /* 0x000fe40001000000 */
[----:B------:R-:W5:Y:S04]  /*0370*/  LDG.E.64 R12, desc[UR4][R10.64+0x10] ;  /* 0x000010040a0c7981 */ /* 0x000f68000c1e1b00 */
[----:B--2---:R-:W-:-:S06]  /*0380*/  DSETP.GT.AND P2, PT, R16, R14, PT ;  /* 0x0000000e1000722a */ /* 0x004fcc0003f44000 */
[----:B------:R-:W-:Y:S02]  /*0390*/  FSEL R16, R16, R14, P2 ;  /* 0x0000000e10107208 */ /* 0x000fe40001000000 */
[----:B------:R-:W-:Y:S02]  /*03a0*/  FSEL R17, R17, R15, P2 ;  /* 0x0000000f11117208 */ /* 0x000fe40001000000 */
[----:B------:R-:W2:Y:S04]  /*03b0*/  LDG.E.64 R14, desc[UR4][R10.64+0x18] ;  /* 0x000018040a0e7981 */ /* 0x000ea8000c1e1b00 */
[----:B------:R-:W-:-:S06]  /*03c0*/  DSETP.GT.AND P2, PT, R18, R16, PT ;  /* 0x000000101200722a */ /* 0x000fcc0003f44000 */
        /* <DEDUP_REMOVED lines=14> */
[----:B------:R0:W5:Y:S04]  /*04b0*/  LDG.E.64 R24, desc[UR4][R10.64+0x38] ;  /* 0x000038040a187981 */ /* 0x000168000c1e1b00 */
[----:B------:R-:W-:-:S06]  /*04c0*/  DSETP.GT.AND P2, PT, R12, R22, PT ;  /* 0x000000160c00722a */ /* 0x000fcc0003f44000 */
[----:B------:R-:W-:Y:S02]  /*04d0*/  FSEL R12, R12, R22, P2 ;  /* 0x000000160c0c7208 */ /* 0x000fe40001000000 */
[----:B------:R-:W-:Y:S01]  /*04e0*/  FSEL R13, R13, R23, P2 ;  /* 0x000000170d0d7208 */ /* 0x000fe20001000000 */
[----:B------:R-:W-:-:S05]  /*04f0*/  VIADD R26, R26, 0x10 ;  /* 0x000000101a1a7836 */ /* 0x000fca0000000000 */
[----:B------:R-:W-:Y:S02]  /*0500*/  ISETP.NE.AND P3, PT, R26, RZ, PT ;  /* 0x000000ff1a00720c */ /* 0x000fe40003f65270 */
[----:B0-----:R-:W-:-:S05]  /*0510*/  IADD3 R10, P4, PT, R10, 0x80, RZ ;  /* 0x000000800a0a7810 */ /* 0x001fca0007f9e0ff */
[----:B------:R-:W-:Y:S01]  /*0520*/  IMAD.X R11, RZ, RZ, R11, P4 ;  /* 0x000000ffff0b7224 */ /* 0x000fe200020e060b */
[----:B--2---:R-:W-:-:S06]  /*0530*/  DSETP.GT.AND P2, PT, R14, R12, PT ;  /* 0x0000000c0e00722a */ /* 0x004fcc0003f44000 */
[----:B------:R-:W-:Y:S02]  /*0540*/  FSEL R12, R14, R12, P2 ;  /* 0x0000000c0e0c7208 */ /* 0x000fe40001000000 */
[----:B------:R-:W-:-:S06]  /*0550*/  FSEL R13, R15, R13, P2 ;  /* 0x0000000d0f0d7208 */ /* 0x000fcc0001000000 */
[----:B------:R-:W-:-:S06]  /*0560*/  DSETP.GT.AND P2, PT, R16, R12, PT ;  /* 0x0000000c1000722a */ /* 0x000fcc0003f44000 */
[----:B------:R-:W-:Y:S02]  /*0570*/  FSEL R12, R16, R12, P2 ;  /* 0x0000000c100c7208 */ /* 0x000fe40001000000 */
[----:B------:R-:W-:-:S06]  /*0580*/  FSEL R13, R17, R13, P2 ;  /* 0x0000000d110d7208 */ /* 0x000fcc0001000000 */
[----:B---3--:R-:W-:-:S06]  /*0590*/  DSETP.GT.AND P2, PT, R18, R12, PT ;  /* 0x0000000c1200722a */ /* 0x008fcc0003f44000 */
[----:B------:R-:W-:Y:S02]  /*05a0*/  FSEL R12, R18, R12, P2 ;  /* 0x0000000c120c7208 */ /* 0x000fe40001000000 */
[----:B------:R-:W-:-:S06]  /*05b0*/  FSEL R13, R19, R13, P2 ;  /* 0x0000000d130d7208 */ /* 0x000fcc0001000000 */
[----:B----4-:R-:W-:-:S06]  /*05c0*/  DSETP.GT.AND P2, PT, R20, R12, PT ;  /* 0x0000000c1400722a */ /* 0x010fcc0003f44000 */
[----:B------:R-:W-:Y:S02]  /*05d0*/  FSEL R12, R20, R12, P2 ;  /* 0x0000000c140c7208 */ /* 0x000fe40001000000 */
[----:B------:R-:W-:-:S06]  /*05e0*/  FSEL R13, R21, R13, P2 ;  /* 0x0000000d150d7208 */ /* 0x000fcc0001000000 */
[----:B-----5:R-:W-:-:S06]  /*05f0*/  DSETP.GT.AND P2, PT, R24, R12, PT ;  /* 0x0000000c1800722a */ /* 0x020fcc0003f44000 */
[----:B------:R-:W-:Y:S02]  /*0600*/  FSEL R12, R24, R12, P2 ;  /* 0x0000000c180c7208 */ /* 0x000fe40001000000 */
[----:B------:R-:W-:Y:S01]  /*0610*/  FSEL R13, R25, R13, P2 ;  /* 0x0000000d190d7208 */ /* 0x000fe20001000000 */
[----:B------:R-:W-:Y:S06]  /*0620*/  @P3 BRA `(.L_x_46) ;  /* 0xfffffff800ec3947 */ /* 0x000fec000383ffff */
.L_x_45:
[----:B------:R-:W-:Y:S05]  /*0630*/  @!P1 BRA `(.L_x_44) ;  /* 0x0000000400349947 */ /* 0x000fea0003800000 */
[----:B------:R-:W-:Y:S02]  /*0640*/  ISETP.GE.U32.AND P2, PT, R2, 0x8, PT ;  /* 0x000000080200780c */ /* 0x000fe40003f46070 */
[----:B------:R-:W-:-:S04]  /*0650*/  LOP3.LUT R26, R0, 0x7, RZ, 0xc0, !PT ;  /* 0x00000007001a7812 */ /* 0x000fc800078ec0ff */
[----:B------:R-:W-:-:S07]  /*0660*/  ISETP.NE.AND P1, PT, R26, RZ, PT ;  /* 0x000000ff1a00720c */ /* 0x000fce0003f25270 */
[----:B------:R-:W-:Y:S06]  /*0670*/  @!P2 BRA `(.L_x_47) ;  /* 0x000000000088a947 */ /* 0x000fec0003800000 */
[----:B------:R-:W-:-:S05]  /*0680*/  IMAD.WIDE.U32 R10, R3, 0x8, R4 ;  /* 0x00000008030a7825 */ /* 0x000fca00078e0004 */
[----:B------:R-:W2:Y:S04]  /*0690*/  LDG.E.64 R24, desc[UR4][R10.64] ;  /* 0x000000040a187981 */ /* 0x000ea8000c1e1b00 */
[----:B------:R-:W3:Y:S04]  /*06a0*/  LDG.E.64 R14, desc[UR4][R10.64+0x8] ;  /* 0x000008040a0e7981 */ /* 0x000ee8000c1e1b00 */
[----:B------:R-:W4:Y:S04]  /*06b0*/  LDG.E.64 R16, desc[UR4][R10.64+0x10] ;  /* 0x000010040a107981 */ /* 0x000f28000c1e1b00 */
[----:B------:R-:W5:Y:S04]  /*06c0*/  LDG.E.64 R18, desc[UR4][R10.64+0x18] ;  /* 0x000018040a127981 */ /* 0x000f68000c1e1b00 */
[----:B------:R-:W5:Y:S04]  /*06d0*/  LDG.E.64 R20, desc[UR4][R10.64+0x20] ;  /* 0x000020040a147981 */ /* 0x000f68000c1e1b00 */
[----:B------:R-:W5:Y:S04]  /*06e0*/  LDG.E.64 R22, desc[UR4][R10.64+0x28] ;  /* 0x000028040a167981 */ /* 0x000f68000c1e1b00 */
[----:B------:R-:W5:Y:S01]  /*06f0*/  LDG.E.64 R28, desc[UR4][R10.64+0x38] ;  /* 0x000038040a1c7981 */ /* 0x000f62000c1e1b00 */
[----:B--2---:R-:W-:-:S06]  /*0700*/  DSETP.GT.AND P2, PT, R24, R12, PT ;  /* 0x0000000c1800722a */ /* 0x004fcc0003f44000 */
[----:B------:R-:W-:Y:S02]  /*0710*/  FSEL R12, R24, R12, P2 ;  /* 0x0000000c180c7208 */ /* 0x000fe40001000000 */
[----:B------:R-:W-:Y:S02]  /*0720*/  FSEL R13, R25, R13, P2 ;  /* 0x0000000d190d7208 */ /* 0x000fe40001000000 */
[----:B------:R0:W2:Y:S04]  /*0730*/  LDG.E.64 R24, desc[UR4][R10.64+0x30] ;  /* 0x000030040a187981 */ /* 0x0000a8000c1e1b00 */
        /* <DEDUP_REMOVED lines=8> */
[----:B------:R-:W-:-:S06]  /*07c0*/  FSEL R13, R19, R13, P2 ;  /* 0x0000000d130d7208 */ /* 0x000fcc0001000000 */
[----:B------:R-:W-:-:S06]  /*07d0*/  DSETP.GT.AND P2, PT, R20, R12, PT ;  /* 0x0000000c1400722a */ /* 0x000fcc0003f44000 */
[----:B------:R-:W-:Y:S02]  /*07e0*/  FSEL R12, R20, R12, P2 ;  /* 0x0000000c140c7208 */ /* 0x000fe40001000000 */
[----:B------:R-:W-:-:S06]  /*07f0*/  FSEL R13, R21, R13, P2 ;  /* 0x0000000d150d7208 */ /* 0x000fcc0001000000 */
[----:B------:R-:W-:-:S06]  /*0800*/  DSETP.GT.AND P2, PT, R22, R12, PT ;  /* 0x0000000c1600722a */ /* 0x000fcc0003f44000 */
[----:B0-----:R-:W-:Y:S02]  /*0810*/  FSEL R10, R22, R12, P2 ;  /* 0x0000000c160a7208 */ /* 0x001fe40001000000 */
[----:B------:R-:W-:Y:S01]  /*0820*/  FSEL R11, R23, R13, P2 ;  /* 0x0000000d170b7208 */ /* 0x000fe20001000000 */
[----:B------:R-:W-:-:S05]  /*0830*/  VIADD R3, R3, 0x8 ;  /* 0x0000000803037836 */ /* 0x000fca0000000000 */
[----:B--2---:R-:W-:-:S06]  /*0840*/  DSETP.GT.AND P2, PT, R24, R10, PT ;  /* 0x0000000a1800722a */ /* 0x004fcc0003f44000 */
[----:B------:R-:W-:Y:S02]  /*0850*/  FSEL R10, R24, R10, P2 ;  /* 0x0000000a180a7208 */ /* 0x000fe40001000000 */
[----:B------:R-:W-:-:S06]  /*0860*/  FSEL R11, R25, R11, P2 ;  /* 0x0000000b190b7208 */ /* 0x000fcc0001000000 */
[----:B------:R-:W-:-:S06]  /*0870*/  DSETP.GT.AND P2, PT, R28, R10, PT ;  /* 0x0000000a1c00722a */ /* 0x000fcc0003f44000 */
[----:B------:R-:W-:Y:S02]  /*0880*/  FSEL R12, R28, R10, P2 ;  /* 0x0000000a1c0c7208 */ /* 0x000fe40001000000 */
[----:B------:R-:W-:-:S07]  /*0890*/  FSEL R13, R29, R11, P2 ;  /* 0x0000000b1d0d7208 */ /* 0x000fce0001000000 */
.L_x_47:
        /* <DEDUP_REMOVED lines=9> */
[----:B------:R-:W5:Y:S01]  /*0930*/  LDG.E.64 R10, desc[UR4][R14.64+0x18] ;  /* 0x000018040e0a7981 */ /* 0x000f62000c1e1b00 */
[----:B------:R-:W-:Y:S01]  /*0940*/  VIADD R3, R3, 0x4 ;  /* 0x0000000403037836 */ /* 0x000fe20000000000 */
[----:B--2---:R-:W-:-:S06]  /*0950*/  DSETP.GT.AND P2, PT, R16, R12, PT ;  /* 0x0000000c1000722a */ /* 0x004fcc0003f44000 */
        /* <DEDUP_REMOVED lines=10> */
[----:B------:R-:W-:-:S07]  /*0a00*/  FSEL R13, R11, R13, P2 ;  /* 0x0000000d0b0d7208 */ /* 0x000fce0001000000 */
.L_x_48:
[----:B------:R-:W-:Y:S05]  /*0a10*/  @!P1 BRA `(.L_x_44) ;  /* 0x00000000003c9947 */ /* 0x000fea0003800000 */
[----:B------:R-:W-:-:S03]  /*0a20*/  IMAD.WIDE.U32 R6, R3, 0x8, R6 ;  /* 0x0000000803067825 */ /* 0x000fc600078e0006 */
[----:B------:R-:W-:Y:S01]  /*0a30*/  IADD3 R8, P1, PT, R6, R8, RZ ;  /* 0x0000000806087210 */ /* 0x000fe20007f3e0ff */
[----:B------:R-:W-:-:S04]  /*0a40*/  IMAD.MOV R6, RZ, RZ, -R2 ;  /* 0x000000ffff067224 */ /* 0x000fc800078e0a02 */
[----:B------:R-:W-:-:S08]  /*0a50*/  IMAD.X R9, R7, 0x1, R9, P1 ;  /* 0x0000000107097824 */ /* 0x000fd000008e0609 */
.L_x_49:
[----:B------:R-:W-:Y:S02]  /*0a60*/  IMAD.MOV.U32 R2, RZ, RZ, R8 ;  /* 0x000000ffff027224 */ /* 0x000fe400078e0008 */
[----:B------:R-:W-:-:S06]  /*0a70*/  IMAD.MOV.U32 R3, RZ, RZ, R9 ;  /* 0x000000ffff037224 */ /* 0x000fcc00078e0009 */
[----:B------:R-:W2:Y:S01]  /*0a80*/  LDG.E.64 R2, desc[UR4][R2.64] ;  /* 0x0000000402027981 */ /* 0x000ea2000c1e1b00 */
[----:B------:R-:W-:Y:S01]  /*0a90*/  VIADD R6, R6, 0x1 ;  /* 0x0000000106067836 */ /* 0x000fe20000000000 */
[----:B------:R-:W-:-:S04]  /*0aa0*/  IADD3 R8, P3, PT, R8, 0x8, RZ ;  /* 0x0000000808087810 */ /* 0x000fc80007f7e0ff */
[----:B------:R-:W-:Y:S01]  /*0ab0*/  ISETP.NE.AND P2, PT, R6, RZ, PT ;  /* 0x000000ff0600720c */ /* 0x000fe20003f45270 */
[----:B------:R-:W-:Y:S01]  /*0ac0*/  IMAD.X R9, RZ, RZ, R9, P3 ;  /* 0x000000ffff097224 */ /* 0x000fe200018e0609 */
[----:B--2---:R-:W-:-:S06]  /*0ad0*/  DSETP.GT.AND P1, PT, R2, R12, PT ;  /* 0x0000000c0200722a */ /* 0x004fcc0003f24000 */
[----:B------:R-:W-:Y:S02]  /*0ae0*/  FSEL R12, R2, R12, P1 ;  /* 0x0000000c020c7208 */ /* 0x000fe40000800000 */
[----:B------:R-:W-:-:S03]  /*0af0*/  FSEL R13, R3, R13, P1 ;  /* 0x0000000d030d7208 */ /* 0x000fc60000800000 */
[----:B------:R-:W-:Y:S05]  /*0b00*/  @P2 BRA `(.L_x_49) ;  /* 0xfffffffc00d42947 */ /* 0x000fea000383ffff */
.L_x_44:
[----:B------:R-:W-:Y:S01]  /*0b10*/  CS2R R6, SRZ ;  /* 0x0000000000067805 */ /* 0x000fe2000001ff00 */
[----:B------:R-:W-:Y:S06]  /*0b20*/  @!P0 BRA `(.L_x_50) ;  /* 0x0000000800e48947 */ /* 0x000fec0003800000 */
[----:B------:R-:W-:Y:S02]  /*0b30*/  ISETP.NE.AND P0, PT, R0, 0x1, PT ;  /* 0x000000010000780c */ /* 0x000fe40003f05270 */
[----:B------:R-:W-:Y:S02]  /*0b40*/  CS2R R6, SRZ ;  /* 0x0000000000067805 */ /* 0x000fe4000001ff00 */
[----:B------:R-:W-:-:S09]  /*0b50*/  CS2R R8, SRZ ;  /* 0x0000000000087805 */ /* 0x000fd2000001ff00 */
[----:B------:R-:W-:Y:S05]  /*0b60*/  @!P0 BRA `(.L_x_51) ;  /* 0x0000000400c08947 */ /* 0x000fea0003800000 */
[----:B------:R-:W-:Y:S02]  /*0b70*/  IADD3 R8, P0, PT, R4, 0x8, RZ ;  /* 0x0000000804087810 */ /* 0x000fe40007f1e0ff */
[----:B------:R-:W-:Y:S02]  /*0b80*/  CS2R R6, SRZ ;  /* 0x0000000000067805 */ /* 0x000fe4000001ff00 */
[----:B------:R-:W-:Y:S01]  /*0b90*/  LOP3.LUT R0, R0, 0x7ffffffe, RZ, 0xc0, !PT ;  /* 0x7ffffffe00007812 */ /* 0x000fe200078ec0ff */
[----:B------:R-:W-:-:S04]  /*0ba0*/  IMAD.X R9, RZ, RZ, R5, P0 ;  /* 0x000000ffff097224 */ /* 0x000fc800000e0605 */
[----:B------:R-:W-:-:S07]  /*0bb0*/  IMAD.MOV R18, RZ, RZ, -R0 ;  /* 0x000000ffff127224 */ /* 0x000fce00078e0a00 */
.L_x_54:
[----:B0-----:R-:W-:Y:S02]  /*0bc0*/  IMAD.MOV.U32 R14, RZ, RZ, R8 ;  /* 0x000000ffff0e7224 */ /* 0x001fe400078e0008 */
[----:B------:R-:W-:-:S05]  /*0bd0*/  IMAD.MOV.U32 R15, RZ, RZ, R9 ;  /* 0x000000ffff0f7224 */ /* 0x000fca00078e0009 */
[----:B------:R-:W2:Y:S04]  /*0be0*/  LDG.E.64 R10, desc[UR4][R14.64+-0x8] ;  /* 0xfffff8040e0a7981 */ /* 0x000ea8000c1e1b00 */
[----:B------:R-:W3:Y:S01]  /*0bf0*/  LDG.E.64 R16, desc[UR4][R14.64] ;  /* 0x000000040e107981 */ /* 0x000ee2000c1e1b00 */
[----:B------:R-:W-:Y:S01]  /*0c00*/  IMAD.MOV.U32 R22, RZ, RZ, 0x652b82fe ;  /* 0x652b82feff167424 */ /* 0x000fe200078e00ff */
[----:B------:R-:W-:Y:S01]  /*0c10*/  UMOV UR6, 0xfefa39ef ;  /* 0xfefa39ef00067882 */ /* 0x000fe20000000000 */
[----:B------:R-:W-:Y:S01]  /*0c20*/  IMAD.MOV.U32 R23, RZ, RZ, 0x3ff71547 ;  /* 0x3ff71547ff177424 */ /* 0x000fe200078e00ff */
[----:B------:R-:W-:Y:S01]  /*0c30*/  UMOV UR7, 0x3fe62e42 ;  /* 0x3fe62e4200077882 */ /* 0x000fe20000000000 */
        /* <DEDUP_REMOVED lines=20> */
[----:B--2---:R-:W-:-:S02]  /*0d80*/  DADD R10, R10, -R12 ;  /* 0x000000000a0a7229 */ /* 0x004fc4000000080c */
[----:B---3--:R-:W-:-:S06]  /*0d90*/  DADD R16, R16, -R12 ;  /* 0x0000000010107229 */ /* 0x008fcc000000080c */
[-C--:B------:R-:W-:Y:S02]  /*0da0*/  DFMA R8, R10, R22.reuse, 6.75539944105574400000e+15 ;  /* 0x433800000a08742b */ /* 0x080fe40000000016 */
[----:B------:R-:W-:Y:S01]  /*0db0*/  FSETP.GEU.AND P0, PT, |R11|, 4.1917929649353027344, PT ;  /* 0x4086232b0b00780b */ /* 0x000fe20003f0e200 */
[----:B------:R-:W-:-:S05]  /*0dc0*/  DFMA R22, R16, R22, 6.75539944105574400000e+15 ;  /* 0x433800001016742b */ /* 0x000fca0000000016 */
[----:B------:R-:W-:-:S03]  /*0dd0*/  DADD R20, R8, -6.75539944105574400000e+15 ;  /* 0xc338000008147429 */ /* 0x000fc60000000000 */
[----:B------:R-:W-:-:S05]  /*0de0*/  DADD R26, R22, -6.75539944105574400000e+15 ;  /* 0xc3380000161a7429 */ /* 0x000fca0000000000 */
[----:B------:R-:W-:-:S08]  /*0df0*/  DFMA R2, R20, -UR6, R10 ;  /* 0x8000000614027c2b */ /* 0x000fd0000800000a */
[----:B------:R-:W-:Y:S01]  /*0e00*/  DFMA R20, R20, -UR8, R2 ;  /* 0x8000000814147c2b */ /* 0x000fe20008000002 */
[----:B------:R-:W-:Y:S02]  /*0e10*/  IMAD.MOV.U32 R2, RZ, RZ, -0x35dec16 ;  /* 0xfca213eaff027424 */ /* 0x000fe400078e00ff */
[----:B------:R-:W-:-:S06]  /*0e20*/  IMAD.MOV.U32 R3, RZ, RZ, 0x3e928af3 ;  /* 0x3e928af3ff037424 */ /* 0x000fcc00078e00ff */
[----:B------:R-:W-:-:S08]  /*0e30*/  DFMA R24, R20, UR10, R2 ;  /* 0x0000000a14187c2b */ /* 0x000fd00008000002 */
[----:B------:R-:W-:-:S08]  /*0e40*/  DFMA R24, R20, R24, UR12 ;  /* 0x0000000c14187e2b */ /* 0x000fd00008000018 */
[----:B------:R-:W-:-:S08]  /*0e50*/  DFMA R24, R20, R24, UR14 ;  /* 0x0000000e14187e2b */ /* 0x000fd00008000018 */
[----:B------:R-:W-:-:S08]  /*0e60*/  DFMA R24, R20, R24, UR16 ;  /* 0x0000001014187e2b */ /* 0x000fd00008000018 */
[----:B------:R-:W-:-:S08]  /*0e70*/  DFMA R24, R20, R24, UR18 ;  /* 0x0000001214187e2b */ /* 0x000fd00008000018 */
[----:B------:R-:W-:-:S08]  /*0e80*/  DFMA R24, R20, R24, UR20 ;  /* 0x0000001414187e2b */ /* 0x000fd00008000018 */
[----:B------:R-:W-:-:S08]  /*0e90*/  DFMA R24, R20, R24, UR22 ;  /* 0x0000001614187e2b */ /* 0x000fd00008000018 */
[----:B------:R-:W-:-:S08]  /*0ea0*/  DFMA R24, R20, R24, UR24 ;  /* 0x0000001814187e2b */ /* 0x000fd00008000018 */
[----:B------:R-:W-:-:S08]  /*0eb0*/  DFMA R24, R20, R24, UR26 ;  /* 0x0000001a14187e2b */ /* 0x000fd00008000018 */
[----:B------:R-:W-:-:S08]  /*0ec0*/  DFMA R24, R20, R24, 1 ;  /* 0x3ff000001418742b */ /* 0x000fd00000000018 */
[----:B------:R-:W-:-:S10]  /*0ed0*/  DFMA R20, R20, R24, 1 ;  /* 0x3ff000001414742b */ /* 0x000fd40000000018 */
[----:B------:R-:W-:Y:S02]  /*0ee0*/  IMAD R25, R8, 0x100000, R21 ;  /* 0x0010000008197824 */ /* 0x000fe400078e0215 */
[----:B------:R-:W-:Y:S01]  /*0ef0*/  IMAD.MOV.U32 R24, RZ, RZ, R20 ;  /* 0x000000ffff187224 */ /* 0x000fe200078e0014 */
[----:B------:R-:W-:Y:S06]  /*0f00*/  @!P0 BRA `(.L_x_52) ;  /* 0x0000000000348947 */ /* 0x000fec0003800000 */
[----:B------:R-:W-:Y:S01]  /*0f10*/  FSETP.GEU.AND P1, PT, |R11|, 4.2275390625, PT ;  /* 0x408748000b00780b */ /* 0x000fe20003f2e200 */
[C---:B------:R-:W-:Y:S02]  /*0f20*/  DADD R24, R10.reuse, +INF ;  /* 0x7ff000000a187429 */ /* 0x040fe40000000000 */
[----:B------:R-:W-:-:S08]  /*0f30*/  DSETP.GEU.AND P0, PT, R10, RZ, PT ;  /* 0x000000ff0a00722a */ /* 0x000fd00003f0e000 */
[----:B------:R-:W-:Y:S02]  /*0f40*/  FSEL R24, R24, RZ, P0 ;  /* 0x000000ff18187208 */ /* 0x000fe40000000000 */
[----:B------:R-:W-:Y:S01]  /*0f50*/  FSEL R25, R25, RZ, P0 ;  /* 0x000000ff19197208 */ /* 0x000fe20000000000 */
[----:B------:R-:W-:Y:S06]  /*0f60*/  @P1 BRA `(.L_x_52) ;  /* 0x00000000001c1947 */ /* 0x000fec0003800000 */
[----:B------:R-:W-:Y:S01]  /*0f70*/  LEA.HI R9, R8, R8, RZ, 0x1 ;  /* 0x0000000808097211 */ /* 0x000fe200078f08ff */
[----:B------:R-:W-:-:S03]  /*0f80*/  IMAD.MOV.U32 R24, RZ, RZ, RZ ;  /* 0x000000ffff187224 */ /* 0x000fc600078e00ff */
[----:B------:R-:W-:-:S05]  /*0f90*/  SHF.R.S32.HI R9, RZ, 0x1, R9 ;  /* 0x00000001ff097819 */ /* 0x000fca0000011409 */
[----:B------:R-:W-:Y:S02]  /*0fa0*/  IMAD.IADD R8, R8, 0x1, -R9 ;  /* 0x0000000108087824 */ /* 0x000fe400078e0a09 */
[----:B------:R-:W-:-:S03]  /*0fb0*/  IMAD R21, R9, 0x100000, R21 ;  /* 0x0010000009157824 */ /* 0x000fc600078e0215 */
[----:B------:R-:W-:-:S06]  /*0fc0*/  LEA R25, R8, 0x3ff00000, 0x14 ;  /* 0x3ff0000008197811 */ /* 0x000fcc00078ea0ff */
[----:B------:R-:W-:-:S11]  /*0fd0*/  DMUL R24, R20, R24 ;  /* 0x0000001814187228 */ /* 0x000fd60000000000 */
.L_x_52:
[----:B------:R-:W-:Y:S01]  /*0fe0*/  DFMA R8, R26, -UR6, R16 ;  /* 0x800000061a087c2b */ /* 0x000fe20008000010 */
[----:B------:R0:W-:Y:S01]  /*0ff0*/  STG.E.64 desc[UR4][R14.64+-0x8], R24 ;  /* 0xfffff8180e007986 */ /* 0x0001e2000c101b04 */
[----:B------:R-:W-:Y:S01]  /*1000*/  FSETP.GEU.AND P0, PT, |R17|, 4.1917929649353027344, PT ;  /* 0x4086232b1100780b */ /* 0x000fe20003f0e200 */
[----:B------:R-:W-:Y:S01]  /*1010*/  VIADD R18, R18, 0x2 ;  /* 0x0000000212127836 */ /* 0x000fe20000000000 */
[----:B------:R-:W-:-:S04]  /*1020*/  DADD R6, R24, R6 ;  /* 0x0000000018067229 */ /* 0x000fc80000000006 */
[----:B------:R-:W-:Y:S01]  /*1030*/  DFMA R26, R26, -UR8, R8 ;  /* 0x800000081a1a7c2b */ /* 0x000fe20008000008 */
[----:B------:R-:W-:-:S07]  /*1040*/  ISETP.NE.AND P2, PT, R18, RZ, PT ;  /* 0x000000ff1200720c */ /* 0x000fce0003f45270 */
        /* <DEDUP_REMOVED lines=13> */
[----:B0-----:R-:W-:Y:S06]  /*1120*/  @!P0 BRA `(.L_x_53) ;  /* 0x0000000000348947 */ /* 0x001fec0003800000 */
[----:B------:R-:W-:Y:S01]  /*1130*/  FSETP.GEU.AND P1, PT, |R17|, 4.2275390625, PT ;  /* 0x408748001100780b */ /* 0x000fe20003f2e200 */
[C---:B------:R-:W-:Y:S02]  /*1140*/  DADD R2, R16.reuse, +INF ;  /* 0x7ff0000010027429 */ /* 0x040fe40000000000 */
[----:B------:R-:W-:-:S08]  /*1150*/  DSETP.GEU.AND P0, PT, R16, RZ, PT ;  /* 0x000000ff1000722a */ /* 0x000fd00003f0e000 */
[----:B------:R-:W-:Y:S02]  /*1160*/  FSEL R2, R2, RZ, P0 ;  /* 0x000000ff02027208 */ /* 0x000fe40000000000 */
[----:B------:R-:W-:Y:S01]  /*1170*/  FSEL R3, R3, RZ, P0 ;  /* 0x000000ff03037208 */ /* 0x000fe20000000000 */
[----:B------:R-:W-:Y:S06]  /*1180*/  @P1 BRA `(.L_x_53) ;  /* 0x00000000001c1947 */ /* 0x000fec0003800000 */
[----:B------:R-:W-:-:S04]  /*1190*/  LEA.HI R2, R22, R22, RZ, 0x1 ;  /* 0x0000001616027211 */ /* 0x000fc800078f08ff */
[----:B------:R-:W-:-:S05]  /*11a0*/  SHF.R.S32.HI R3, RZ, 0x1, R2 ;  /* 0x00000001ff037819 */ /* 0x000fca0000011402 */
[----:B------:R-:W-:Y:S02]  /*11b0*/  IMAD.IADD R2, R22, 0x1, -R3 ;  /* 0x0000000116027824 */ /* 0x000fe400078e0a03 */
[----:B------:R-:W-:-:S03]  /*11c0*/  IMAD R27, R3, 0x100000, R27 ;  /* 0x00100000031b7824 */ /* 0x000fc600078e021b */
[----:B------:R-:W-:Y:S01]  /*11d0*/  LEA R3, R2, 0x3ff00000, 0x14 ;  /* 0x3ff0000002037811 */ /* 0x000fe200078ea0ff */
[----:B------:R-:W-:-:S06]  /*11e0*/  IMAD.MOV.U32 R2, RZ, RZ, RZ ;  /* 0x000000ffff027224 */ /* 0x000fcc00078e00ff */
[----:B------:R-:W-:-:S11]  /*11f0*/  DMUL R2, R26, R2 ;  /* 0x000000021a027228 */ /* 0x000fd60000000000 */
.L_x_53:
[----:B------:R0:W-:Y:S01]  /*1200*/  STG.E.64 desc[UR4][R14.64], R2 ;  /* 0x000000020e007986 */ /* 0x0001e2000c101b04 */
[----:B------:R-:W-:Y:S01]  /*1210*/  IADD3 R8, P0, PT, R14, 0x10, RZ ;  /* 0x000000100e087810 */ /* 0x000fe20007f1e0ff */
[----:B------:R-:W-:-:S04]  /*1220*/  DADD R6, R6, R2 ;  /* 0x0000000006067229 */ /* 0x000fc80000000002 */
[----:B------:R-:W-:Y:S01]  /*1230*/  IMAD.X R9, RZ, RZ, R15, P0 ;  /* 0x000000ffff097224 */ /* 0x000fe200000e060f */
[----:B------:R-:W-:Y:S07]  /*1240*/  @P2 BRA `(.L_x_54) ;  /* 0xfffffff8005c2947 */ /* 0x000fee000383ffff */
[----:B------:R-:W-:Y:S02]  /*1250*/  IMAD.MOV.U32 R8, RZ, RZ, R0 ;  /* 0x000000ffff087224 */ /* 0x000fe400078e0000 */
[----:B------:R-:W-:-:S07]  /*1260*/  IMAD.MOV.U32 R9, RZ, RZ, RZ ;  /* 0x000000ffff097224 */ /* 0x000fce00078e00ff */
.L_x_51:
[----:B------:R-:W0:Y:S02]  /*1270*/  LDC R0, c[0x0][0x388] ;  /* 0x0000e200ff007b82 */ /* 0x000e240000000800 */
[----:B0-----:R-:W-:-:S04]  /*1280*/  LOP3.LUT R2, R0, 0x1, RZ, 0xc0, !PT ;  /* 0x0000000100027812 */ /* 0x001fc800078ec0ff */
[----:B------:R-:W-:-:S13]  /*1290*/  ISETP.NE.U32.AND P0, PT, R2, 0x1, PT ;  /* 0x000000010200780c */ /* 0x000fda0003f05070 */
[----:B------:R-:W-:Y:S05]  /*12a0*/  @P0 BRA `(.L_x_50) ;  /* 0x0000000400040947 */ /* 0x000fea0003800000 */
[----:B------:R-:W-:-:S04]  /*12b0*/  LEA R2, P0, R8, R4, 0x3 ;  /* 0x0000000408027211 */ /* 0x000fc800078018ff */
[----:B------:R-:W-:-:S05]  /*12c0*/  LEA.HI.X R3, R8, R5, R9, 0x3, P0 ;  /* 0x0000000508037211 */ /* 0x000fca00000f1c09 */
[----:B------:R-:W2:Y:S01]  /*12d0*/  LDG.E.64 R8, desc[UR4][R2.64] ;  /* 0x0000000402087981 */ /* 0x000ea2000c1e1b00 */
[----:B------:R-:W-:Y:S01]  /*12e0*/  UMOV UR6, 0xfefa39ef ;  /* 0xfefa39ef00067882 */ /* 0x000fe20000000000 */
[----:B------:R-:W-:Y:S01]  /*12f0*/  UMOV UR7, 0x3fe62e42 ;  /* 0x3fe62e4200077882 */ /* 0x000fe20000000000 */
[----:B--2---:R-:W-:Y:S01]  /*1300*/  DADD R12, R8, -R12 ;  /* 0x00000000080c7229 */ /* 0x004fe2000000080c */
[----:B------:R-:W-:Y:S02]  /*1310*/  IMAD.MOV.U32 R8, RZ, RZ, 0x652b82fe ;  /* 0x652b82feff087424 */ /* 0x000fe400078e00ff */
[----:B------:R-:W-:-:S06]  /*1320*/  IMAD.MOV.U32 R9, RZ, RZ, 0x3ff71547 ;  /* 0x3ff71547ff097424 */ /* 0x000fcc00078e00ff */
[----:B------:R-:W-:Y:S01]  /*1330*/  DFMA R8, R12, R8, 6.75539944105574400000e+15 ;  /* 0x433800000c08742b */ /* 0x000fe20000000008 */
[----:B------:R-:W-:-:S07]  /*1340*/  FSETP.GEU.AND P0, PT, |R13|, 4.1917929649353027344, PT ;  /* 0x4086232b0d00780b */ /* 0x000fce0003f0e200 */
[----:B------:R-:W-:-:S08]  /*1350*/  DADD R10, R8, -6.75539944105574400000e+15 ;  /* 0xc3380000080a7429 */ /* 0x000fd00000000000 */
[----:B------:R-:W-:Y:S01]  /*1360*/  DFMA R14, R10, -UR6, R12 ;  /* 0x800000060a0e7c2b */ /* 0x000fe2000800000c */
[----:B------:R-:W-:Y:S01]  /*1370*/  UMOV UR6, 0x3b39803f ;  /* 0x3b39803f00067882 */ /* 0x000fe20000000000 */
[----:B------:R-:W-:-:S06]  /*1380*/  UMOV UR7, 0x3c7abc9e ;  /* 0x3c7abc9e00077882 */ /* 0x000fcc0000000000 */
[----:B------:R-:W-:Y:S01]  /*1390*/  DFMA R10, R10, -UR6, R14 ;  /* 0x800000060a0a7c2b */ /* 0x000fe2000800000e */
[----:B------:R-:W-:Y:S01]  /*13a0*/  UMOV UR6, 0x69ce2bdf ;  /* 0x69ce2bdf00067882 */ /* 0x000fe20000000000 */
[----:B------:R-:W-:Y:S01]  /*13b0*/  IMAD.MOV.U32 R14, RZ, RZ, -0x35dec16 ;  /* 0xfca213eaff0e7424 */ /* 0x000fe200078e00ff */
[----:B------:R-:W-:Y:S01]  /*13c0*/  UMOV UR7, 0x3e5ade15 ;  /* 0x3e5ade1500077882 */ /* 0x000fe20000000000 */
[----:B------:R-:W-:-:S06]  /*13d0*/  IMAD.MOV.U32 R15, RZ, RZ, 0x3e928af3 ;  /* 0x3e928af3ff0f7424 */ /* 0x000fcc00078e00ff */
[----:B------:R-:W-:Y:S01]  /*13e0*/  DFMA R14, R10, UR6, R14 ;  /* 0x000000060a0e7c2b */ /* 0x000fe2000800000e */
[----:B------:R-:W-:Y:S01]  /*13f0*/  UMOV UR6, 0x62401315 ;  /* 0x6240131500067882 */ /* 0x000fe20000000000 */
[----:B------:R-:W-:-:S06]  /*1400*/  UMOV UR7, 0x3ec71dee ;  /* 0x3ec71dee00077882 */ /* 0x000fcc0000000000 */
[----:B------:R-:W-:Y:S01]  /*1410*/  DFMA R14, R10, R14, UR6 ;  /* 0x000000060a0e7e2b */ /* 0x000fe2000800000e */
        /* <DEDUP_REMOVED lines=33> */
[----:B------:R-:W-:-:S03]  /*1630*/  IMAD.MOV.U32 R10, RZ, RZ, R14 ;  /* 0x000000ffff0a7224 */ /* 0x000fc600078e000e */
[----:B------:R-:W-:-:S05]  /*1640*/  SHF.R.S32.HI R9, RZ, 0x1, R9 ;  /* 0x00000001ff097819 */ /* 0x000fca0000011409 */
[----:B------:R-:W-:Y:S02]  /*1650*/  IMAD.IADD R8, R8, 0x1, -R9 ;  /* 0x0000000108087824 */ /* 0x000fe400078e0a09 */
[----:B------:R-:W-:-:S03]  /*1660*/  IMAD R11, R9, 0x100000, R15 ;  /* 0x00100000090b7824 */ /* 0x000fc600078e020f */
[----:B------:R-:W-:Y:S01]  /*1670*/  LEA R9, R8, 0x3ff00000, 0x14 ;  /* 0x3ff0000008097811 */ /* 0x000fe200078ea0ff */
[----:B------:R-:W-:-:S06]  /*1680*/  IMAD.MOV.U32 R8, RZ, RZ, RZ ;  /* 0x000000ffff087224 */ /* 0x000fcc00078e00ff */
[----:B------:R-:W-:-:S11]  /*1690*/  DMUL R10, R10, R8 ;  /* 0x000000080a0a7228 */ /* 0x000fd60000000000 */
.L_x_55:
[----:B------:R0:W-:Y:S01]  /*16a0*/  STG.E.64 desc[UR4][R2.64], R10 ;  /* 0x0000000a02007986 */ /* 0x0001e2000c101b04 */
[----:B------:R-:W-:-:S11]  /*16b0*/  DADD R6, R6, R10 ;  /* 0x0000000006067229 */ /* 0x000fd6000000000a */
.L_x_50:
[----:B0-----:R-:W0:Y:S02]  /*16c0*/  S2R R3, SR_TID.X ;  /* 0x0000000000037919 */ /* 0x001e240000002100 */
[----:B0-----:R-:W-:-:S13]  /*16d0*/  ISETP.GE.AND P0, PT, R3, R0, PT ;  /* 0x000000000300720c */ /* 0x001fda0003f06270 */
[----:B------:R-:W-:Y:S05]  /*16e0*/  @P0 EXIT ;  /* 0x000000000000094d */ /* 0x000fea0003800000 */
[----:B------:R-:W-:-:S05]  /*16f0*/  IMAD.WIDE.U32 R4, R3, 0x8, R4 ;  /* 0x0000000803047825 */ /* 0x000fca00078e0004 */
[----:B------:R-:W2:Y:S01]  /*1700*/  LDG.E.64 R8, desc[UR4][R4.64] ;  /* 0x0000000404087981 */ /* 0x000ea2000c1e1b00 */
[----:B------:R-:W0:Y:S01]  /*1710*/  MUFU.RCP64H R3, R7 ;  /* 0x0000000700037308 */ /* 0x000e220000001800 */
[----:B------:R-:W-:Y:S01]  /*1720*/  IMAD.MOV.U32 R2, RZ, RZ, 0x1 ;  /* 0x00000001ff027424 */ /* 0x000fe200078e00ff */
[----:B------:R-:W-:Y:S05]  /*1730*/  BSSY.RECONVERGENT B0, `(.L_x_56) ;  /* 0x0000011000007945 */ /* 0x000fea0003800200 */
[----:B0-----:R-:W-:-:S08]  /*1740*/  DFMA R10, R2, -R6, 1 ;  /* 0x3ff00000020a742b */ /* 0x001fd00000000806 */
[----:B------:R-:W-:-:S08]  /*1750*/  DFMA R10, R10, R10, R10 ;  /* 0x0000000a0a0a722b */ /* 0x000fd0000000000a */
[----:B------:R-:W-:-:S08]  /*1760*/  DFMA R10, R2, R10, R2 ;  /* 0x0000000a020a722b */ /* 0x000fd00000000002 */
[----:B------:R-:W-:-:S08]  /*1770*/  DFMA R2, R10, -R6, 1 ;  /* 0x3ff000000a02742b */ /* 0x000fd00000000806 */
[----:B------:R-:W-:-:S08]  /*1780*/  DFMA R2, R10, R2, R10 ;  /* 0x000000020a02722b */ /* 0x000fd0000000000a */
[----:B--2---:R-:W-:Y:S01]  /*1790*/  DMUL R10, R8, R2 ;  /* 0x00000002080a7228 */ /* 0x004fe20000000000 */
[----:B------:R-:W-:-:S07]  /*17a0*/  FSETP.GEU.AND P1, PT, |R9|, 6.5827683646048100446e-37, PT ;  /* 0x036000000900780b */ /* 0x000fce0003f2e200 */
[----:B------:R-:W-:-:S08]  /*17b0*/  DFMA R12, R10, -R6, R8 ;  /* 0x800000060a0c722b */ /* 0x000fd00000000008 */
[----:B------:R-:W-:-:S10]  /*17c0*/  DFMA R2, R2, R12, R10 ;  /* 0x0000000c0202722b */ /* 0x000fd4000000000a */
[----:B------:R-:W-:-:S05]  /*17d0*/  FFMA R0, RZ, R7, R3 ;  /* 0x00000007ff007223 */ /* 0x000fca0000000003 */
[----:B------:R-:W-:-:S13]  /*17e0*/  FSETP.GT.AND P0, PT, |R0|, 1.469367938527859385e-39, PT ;  /* 0x001000000000780b */ /* 0x000fda0003f04200 */
[----:B------:R-:W-:Y:S05]  /*17f0*/  @P0 BRA P1, `(.L_x_57) ;  /* 0x0000000000100947 */ /* 0x000fea0000800000 */
[----:B------:R-:W-:-:S07]  /*1800*/  MOV R0, 0x1820 ;  /* 0x0000182000007802 */ /* 0x000fce0000000f00 */
[----:B------:R-:W-:Y:S05]  /*1810*/  CALL.REL.NOINC `($__internal_3_$__cuda_sm20_div_rn_f64_full) ;  /* 0x0000000000147944 */ /* 0x000fea0003c00000 */
[----:B------:R-:W-:Y:S02]  /*1820*/  IMAD.MOV.U32 R2, RZ, RZ, R12 ;  /* 0x000000ffff027224 */ /* 0x000fe400078e000c */
[----:B------:R-:W-:-:S07]  /*1830*/  IMAD.MOV.U32 R3, RZ, RZ, R13 ;  /* 0x000000ffff037224 */ /* 0x000fce00078e000d */
.L_x_57:
[----:B------:R-:W-:Y:S05]  /*1840*/  BSYNC.RECONVERGENT B0 ;  /* 0x0000000000007941 */ /* 0x000fea0003800200 */
.L_x_56:
[----:B------:R-:W-:Y:S01]  /*1850*/  STG.E.64 desc[UR4][R4.64], R2 ;  /* 0x0000000204007986 */ /* 0x000fe2000c101b04 */
[----:B------:R-:W-:Y:S05]  /*1860*/  EXIT ;  /* 0x000000000000794d */ /* 0x000fea0003800000 */
        .weak           $__internal_3_$__cuda_sm20_div_rn_f64_full
        .type           $__internal_3_$__cuda_sm20_div_rn_f64_full,@function
        .size           $__internal_3_$__cuda_sm20_div_rn_f64_full,(.L_x_82 - $__internal_3_$__cuda_sm20_div_rn_f64_full)
$__internal_3_$__cuda_sm20_div_rn_f64_full:
[C---:B------:R-:W-:Y:S01]  /*1870*/  FSETP.GEU.AND P0, PT, |R7|.reuse, 1.469367938527859385e-39, PT ;  /* 0x001000000700780b */ /* 0x040fe20003f0e200 */
[----:B------:R-:W-:Y:S01]  /*1880*/  IMAD.MOV.U32 R16, RZ, RZ, 0x1 ;  /* 0x00000001ff107424 */ /* 0x000fe200078e00ff */
[----:B------:R-:W-:Y:S01]  /*1890*/  LOP3.LUT R2, R7, 0x800fffff, RZ, 0xc0, !PT ;  /* 0x800fffff07027812 */ /* 0x000fe200078ec0ff */
[----:B------:R-:W-:Y:S01]  /*18a0*/  BSSY.RECONVERGENT B1, `(.L_x_58) ;  /* 0x0000055000017945 */ /* 0x000fe20003800200 */
[C---:B------:R-:W-:Y:S02]  /*18b0*/  FSETP.GEU.AND P2, PT, |R9|.reuse, 1.469367938527859385e-39, PT ;  /* 0x001000000900780b */ /* 0x040fe40003f4e200 */
[----:B------:R-:W-:Y:S01]  /*18c0*/  LOP3.LUT R3, R2, 0x3ff00000, RZ, 0xfc, !PT ;  /* 0x3ff0000002037812 */ /* 0x000fe200078efcff */
[----:B------:R-:W-:Y:S01]  /*18d0*/  IMAD.MOV.U32 R2, RZ, RZ, R6 ;  /* 0x000000ffff027224 */ /* 0x000fe200078e0006 */
[----:B------:R-:W-:Y:S02]  /*18e0*/  LOP3.LUT R12, R9, 0x7ff00000, RZ, 0xc0, !PT ;  /* 0x7ff00000090c7812 */ /* 0x000fe400078ec0ff */
[----:B------:R-:W-:-:S03]  /*18f0*/  LOP3.LUT R15, R7, 0x7ff00000, RZ, 0xc0, !PT ;  /* 0x7ff00000070f7812 */ /* 0x000fc600078ec0ff */
[----:B------:R-:W-:Y:S01]  /*1900*/  @!P0 DMUL R2, R6, 8.98846567431157953865e+307 ;  /* 0x7fe0000006028828 */ /* 0x000fe20000000000 */
[----:B------:R-:W-:-:S03]  /*1910*/  ISETP.GE.U32.AND P1, PT, R12, R15, PT ;  /* 0x0000000f0c00720c */ /* 0x000fc60003f26070 */
        /* <DEDUP_REMOVED lines=22> */
[----:B------:R-:W-:Y:S02]  /*1a80*/  VIADD R23, R20, 0xffffffff ;  /* 0xffffffff14177836 */ /* 0x000fe40000000000 */
[----:B------:R-:W-:-:S05]  /*1a90*/  VIADD R22, R21, 0xffffffff ;  /* 0xffffffff15167836 */ /* 0x000fca0000000000 */
[----:B------:R-:W-:Y:S01]  /*1aa0*/  DFMA R14, R18, -R2, R10 ;  /* 0x80000002120e722b */ /* 0x000fe2000000000a */
[----:B------:R-:W-:-:S04]  /*1ab0*/  ISETP.GT.U32.AND P0, PT, R22, 0x7feffffe, PT ;  /* 0x7feffffe1600780c */ /* 0x000fc80003f04070 */
[----:B------:R-:W-:-:S03]  /*1ac0*/  ISETP.GT.U32.OR P0, PT, R23, 0x7feffffe, P0 ;  /* 0x7feffffe1700780c */ /* 0x000fc60000704470 */
[----:B------:R-:W-:-:S10]  /*1ad0*/  DFMA R14, R16, R14, R18 ;  /* 0x0000000e100e722b */ /* 0x000fd40000000012 */
[----:B------:R-:W-:Y:S05]  /*1ae0*/  @P0 BRA `(.L_x_59) ;  /* 0x00000000006c0947 */ /* 0x000fea0003800000 */
[----:B------:R-:W-:-:S04]  /*1af0*/  LOP3.LUT R9, R7, 0x7ff00000, RZ, 0xc0, !PT ;  /* 0x7ff0000007097812 */ /* 0x000fc800078ec0ff */
[CC--:B------:R-:W-:Y:S02]  /*1b00*/  VIADDMNMX R8, R12.reuse, -R9.reuse, 0xb9600000, !PT ;  /* 0xb96000000c087446 */ /* 0x0c0fe40007800909 */
[----:B------:R-:W-:Y:S02]  /*1b10*/  ISETP.GE.U32.AND P0, PT, R12, R9, PT ;  /* 0x000000090c00720c */ /* 0x000fe40003f06070 */
[----:B------:R-:W-:Y:S02]  /*1b20*/  VIMNMX R8, PT, PT, R8, 0x46a00000, PT ;  /* 0x46a0000008087848 */ /* 0x000fe40003fe0100 */
[----:B------:R-:W-:-:S05]  /*1b30*/  SEL R13, R13, 0x63400000, !P0 ;  /* 0x634000000d0d7807 */ /* 0x000fca0004000000 */
[----:B------:R-:W-:Y:S02]  /*1b40*/  IMAD.IADD R16, R8, 0x1, -R13 ;  /* 0x0000000108107824 */ /* 0x000fe400078e0a0d */
[----:B------:R-:W-:Y:S02]  /*1b50*/  IMAD.MOV.U32 R8, RZ, RZ, RZ ;  /* 0x000000ffff087224 */ /* 0x000fe400078e00ff */
[----:B------:R-:W-:-:S06]  /*1b60*/  VIADD R9, R16, 0x7fe00000 ;  /* 0x7fe0000010097836 */ /* 0x000fcc0000000000 */
        /* <DEDUP_REMOVED lines=9> */
[----:B------:R-:W-:Y:S01]  /*1c00*/  IMAD.MOV R3, RZ, RZ, -R16 ;  /* 0x000000ffff037224 */ /* 0x000fe200078e0a10 */
[----:B------:R-:W-:Y:S01]  /*1c10*/  DMUL.RP R8, R14, R8 ;  /* 0x000000080e087228 */ /* 0x000fe20000008000 */
[----:B------:R-:W-:-:S06]  /*1c20*/  IMAD.MOV.U32 R2, RZ, RZ, RZ ;  /* 0x000000ffff027224 */ /* 0x000fcc00078e00ff */
[----:B------:R-:W-:-:S03]  /*1c30*/  DFMA R2, R12, -R2, R14 ;  /* 0x800000020c02722b */ /* 0x000fc6000000000e */
[----:B------:R-:W-:-:S03]  /*1c40*/  LOP3.LUT R7, R9, R7, RZ, 0x3c, !PT ;  /* 0x0000000709077212 */ /* 0x000fc600078e3cff */
[----:B------:R-:W-:-:S04]  /*1c50*/  IADD3 R2, PT, PT, -R16, -0x43300000, RZ ;  /* 0xbcd0000010027810 */ /* 0x000fc80007ffe1ff */
[----:B------:R-:W-:-:S04]  /*1c60*/  FSETP.NEU.AND P0, PT, |R3|, R2, PT ;  /* 0x000000020300720b */ /* 0x000fc80003f0d200 */
[----:B------:R-:W-:Y:S02]  /*1c70*/  FSEL R12, R8, R12, !P0 ;  /* 0x0000000c080c7208 */ /* 0x000fe40004000000 */
[----:B------:R-:W-:Y:S01]  /*1c80*/  FSEL R13, R7, R13, !P0 ;  /* 0x0000000d070d7208 */ /* 0x000fe20004000000 */
[----:B------:R-:W-:Y:S06]  /*1c90*/  BRA `(.L_x_60) ;  /* 0x0000000000547947 */ /* 0x000fec0003800000 */
.L_x_59:
[----:B------:R-:W-:-:S14]  /*1ca0*/  DSETP.NAN.AND P0, PT, R8, R8, PT ;  /* 0x000000080800722a */ /* 0x000fdc0003f08000 */
[----:B------:R-:W-:Y:S05]  /*1cb0*/  @P0 BRA `(.L_x_61) ;  /* 0x0000000000440947 */ /* 0x000fea0003800000 */
[----:B------:R-:W-:-:S14]  /*1cc0*/  DSETP.NAN.AND P0, PT, R6, R6, PT ;  /* 0x000000060600722a */ /* 0x000fdc0003f08000 */
[----:B------:R-:W-:Y:S05]  /*1cd0*/  @P0 BRA `(.L_x_62) ;  /* 0x0000000000300947 */ /* 0x000fea0003800000 */
[----:B------:R-:W-:Y:S01]  /*1ce0*/  ISETP.NE.AND P0, PT, R21, R20, PT ;  /* 0x000000141500720c */ /* 0x000fe20003f05270 */
[----:B------:R-:W-:Y:S02]  /*1cf0*/  IMAD.MOV.U32 R12, RZ, RZ, 0x0 ;  /* 0x00000000ff0c7424 */ /* 0x000fe400078e00ff */
[----:B------:R-:W-:-:S10]  /*1d00*/  IMAD.MOV.U32 R13, RZ, RZ, -0x80000 ;  /* 0xfff80000ff0d7424 */ /* 0x000fd400078e00ff */
[----:B------:R-:W-:Y:S05]  /*1d10*/  @!P0 BRA `(.L_x_60) ;  /* 0x0000000000348947 */ /* 0x000fea0003800000 */
[----:B------:R-:W-:Y:S02]  /*1d20*/  ISETP.NE.AND P0, PT, R21, 0x7ff00000, PT ;  /* 0x7ff000001500780c */ /* 0x000fe40003f05270 */
[----:B------:R-:W-:Y:S02]  /*1d30*/  LOP3.LUT R13, R9, 0x80000000, R7, 0x48, !PT ;  /* 0x80000000090d7812 */ /* 0x000fe400078e4807 */
[----:B------:R-:W-:-:S13]  /*1d40*/  ISETP.EQ.OR P0, PT, R20, RZ, !P0 ;  /* 0x000000ff1400720c */ /* 0x000fda0004702670 */
[----:B------:R-:W-:Y:S01]  /*1d50*/  @P0 LOP3.LUT R2, R13, 0x7ff00000, RZ, 0xfc, !PT ;  /* 0x7ff000000d020812 */ /* 0x000fe200078efcff */
[----:B------:R-:W-:Y:S02]  /*1d60*/  @!P0 IMAD.MOV.U32 R12, RZ, RZ, RZ ;  /* 0x000000ffff0c8224 */ /* 0x000fe400078e00ff */
[----:B------:R-:W-:Y:S02]  /*1d70*/  @P0 IMAD.MOV.U32 R12, RZ, RZ, RZ ;  /* 0x000000ffff0c0224 */ /* 0x000fe400078e00ff */
[----:B------:R-:W-:Y:S01]  /*1d80*/  @P0 IMAD.MOV.U32 R13, RZ, RZ, R2 ;  /* 0x000000ffff0d0224 */ /* 0x000fe200078e0002 */
[----:B------:R-:W-:Y:S06]  /*1d90*/  BRA `(.L_x_60) ;  /* 0x0000000000147947 */ /* 0x000fec0003800000 */
.L_x_62:
[----:B------:R-:W-:Y:S01]  /*1da0*/  LOP3.LUT R13, R7, 0x80000, RZ, 0xfc, !PT ;  /* 0x00080000070d7812 */ /* 0x000fe200078efcff */
[----:B------:R-:W-:Y:S01]  /*1db0*/  IMAD.MOV.U32 R12, RZ, RZ, R6 ;  /* 0x000000ffff0c7224 */ /* 0x000fe200078e0006 */
[----:B------:R-:W-:Y:S06]  /*1dc0*/  BRA `(.L_x_60) ;  /* 0x0000000000087947 */ /* 0x000fec0003800000 */
.L_x_61:
[----:B------:R-:W-:Y:S01]  /*1dd0*/  LOP3.LUT R13, R9, 0x80000, RZ, 0xfc, !PT ;  /* 0x00080000090d7812 */ /* 0x000fe200078efcff */
[----:B------:R-:W-:-:S07]  /*1de0*/  IMAD.MOV.U32 R12, RZ, RZ, R8 ;  /* 0x000000ffff0c7224 */ /* 0x000fce00078e0008 */
.L_x_60:
[----:B------:R-:W-:Y:S05]  /*1df0*/  BSYNC.RECONVERGENT B1 ;  /* 0x0000000000017941 */ /* 0x000fea0003800200 */
.L_x_58:
[----:B------:R-:W-:Y:S02]  /*1e00*/  IMAD.MOV.U32 R2, RZ, RZ, R0 ;  /* 0x000000ffff027224 */ /* 0x000fe400078e0000 */
[----:B------:R-:W-:-:S04]  /*1e10*/  IMAD.MOV.U32 R3, RZ, RZ, 0x0 ;  /* 0x00000000ff037424 */ /* 0x000fc800078e00ff */
[----:B------:R-:W-:Y:S05]  /*1e20*/  RET.REL.NODEC R2 `(_Z13softmaxKernelPdii) ;  /* 0xffffffe002747950 */ /* 0x000fea0003c3ffff */
.L_x_63:
        /* <DEDUP_REMOVED lines=13> */
.L_x_82:


//--------------------- .text._Z19forwardOutputKernelPdS_S_S_iii --------------------------
	.section	.text._Z19forwardOutputKernelPdS_S_S_iii,"ax",@progbits
	.align	128
        .global         _Z19forwardOutputKernelPdS_S_S_iii
        .type           _Z19forwardOutputKernelPdS_S_S_iii,@function
        .size           _Z19forwardOutputKernelPdS_S_S_iii,(.L_x_89 - _Z19forwardOutputKernelPdS_S_S_iii)
        .other          _Z19forwardOutputKernelPdS_S_S_iii,@"STO_CUDA_ENTRY STV_DEFAULT"
_Z19forwardOutputKernelPdS_S_S_iii:
.text._Z19forwardOutputKernelPdS_S_S_iii:
[----:B------:R-:W-:Y:S01]  /*0000*/  LDC R1, c[0x0][0x37c] ;  /* 0x0000df00ff017b82 */ /* 0x000fe20000000800 */
[----:B------:R-:W0:Y:S07]  /*0010*/  S2R R5, SR_TID.Y ;  /* 0x0000000000057919 */ /* 0x000e2e0000002200 */
[----:B------:R-:W1:Y:S01]  /*0020*/  LDC R3, c[0x0][0x360] ;  /* 0x0000d800ff037b82 */ /* 0x000e620000000800 */
[----:B------:R-:W2:Y:S01]  /*0030*/  LDCU UR6, c[0x0][0x3a8] ;  /* 0x00007500ff0677ac */ /* 0x000ea20008000800 */
[----:B------:R-:W1:Y:S01]  /*0040*/  S2R R2, SR_TID.X ;  /* 0x0000000000027919 */ /* 0x000e620000002100 */
[----:B------:R-:W3:Y:S05]  /*0050*/  LDCU UR11, c[0x0][0x3a4] ;  /* 0x00007480ff0b77ac */ /* 0x000eea0008000800 */
[----:B------:R-:W0:Y:S08]  /*0060*/  S2UR UR5, SR_CTAID.Y ;  /* 0x00000000000579c3 */ /* 0x000e300000002600 */
[----:B------:R-:W0:Y:S08]  /*0070*/  LDC R0, c[0x0][0x364] ;  /* 0x0000d900ff007b82 */ /* 0x000e300000000800 */
[----:B------:R-:W1:Y:S01]  /*0080*/  S2UR UR4, SR_CTAID.X ;  /* 0x00000000000479c3 */ /* 0x000e620000002500 */
[----:B0-----:R-:W-:-:S05]  /*0090*/  IMAD R0, R0, UR5, R5 ;  /* 0x0000000500007c24 */ /* 0x001fca000f8e0205 */
[----:B--2---:R-:W-:Y:S01]  /*00a0*/  ISETP.GE.AND P0, PT, R0, UR6, PT ;  /* 0x0000000600007c0c */ /* 0x004fe2000bf06270 */
[----:B-1----:R-:W-:-:S05]  /*00b0*/  IMAD R3, R3, UR4, R2 ;  /* 0x0000000403037c24 */ /* 0x002fca000f8e0202 */
[----:B---3--:R-:W-:-:S13]  /*00c0*/  ISETP.GE.OR P0, PT, R3, UR11, P0 ;  /* 0x0000000b03007c0c */ /* 0x008fda0008706670 */
[----:B------:R-:W-:Y:S05]  /*00d0*/  @P0 EXIT ;  /* 0x000000000000094d */ /* 0x000fea0003800000 */
[----:B------:R-:W0:Y:S01]  /*00e0*/  LDC.64 R26, c[0x0][0x390] ;  /* 0x0000e400ff1a7b82 */ /* 0x000e220000000a00 */
[----:B------:R-:W1:Y:S01]  /*00f0*/  LDCU.64 UR12, c[0x0][0x358] ;  /* 0x00006b00ff0c77ac */ /* 0x000e620008000a00 */
[----:B------:R-:W2:Y:S01]  /*0100*/  LDCU UR7, c[0x0][0x3a0] ;  /* 0x00007400ff0777ac */ /* 0x000ea20008000800 */
[----:B0-----:R-:W-:-:S06]  /*0110*/  IMAD.WIDE R26, R3, 0x8, R26 ;  /* 0x00000008031a7825 */ /* 0x001fcc00078e021a */
[----:B-1----:R-:W5:Y:S01]  /*0120*/  LDG.E.64 R26, desc[UR12][R26.64] ;  /* 0x0000000c1a1a7981 */ /* 0x002f62000c1e1b00 */
[----:B--2---:R-:W-:-:S09]  /*0130*/  UISETP.GE.AND UP0, UPT, UR7, 0x1, UPT ;  /* 0x000000010700788c */ /* 0x004fd2000bf06270 */
[----:B------:R-:W-:Y:S05]  /*0140*/  BRA.U !UP0, `(.L_x_64) ;  /* 0x00000009089c7547 */ /* 0x000fea000b800000 */
[----:B------:R-:W-:Y:S02]  /*0150*/  UISETP.GE.U32.AND UP1, UPT, UR7, 0x10, UPT ;  /* 0x000000100700788c */ /* 0x000fe4000bf26070 */
[----:B------:R-:W-:Y:S01]  /*0160*/  IMAD R28, R3, UR7, RZ ;  /* 0x00000007031c7c24 */ /* 0x000fe2000f8e02ff */
[----:B------:R-:W-:Y:S02]  /*0170*/  ULOP3.LUT UR10, UR7, 0xf, URZ, 0xc0, !UPT ;  /* 0x0000000f070a7892 */ /* 0x000fe4000f8ec0ff */
[----:B------:R-:W-:Y:S01]  /*0180*/  IMAD R2, R0, UR7, RZ ;  /* 0x0000000700027c24 */ /* 0x000fe2000f8e02ff */
[----:B------:R-:W-:Y:S01]  /*0190*/  UMOV UR4, URZ ;  /* 0x000000ff00047c82 */ /* 0x000fe20008000000 */
[----:B------:R-:W-:Y:S02]  /*01a0*/  UISETP.NE.AND UP0, UPT, UR10, URZ, UPT ;  /* 0x000000ff0a00728c */ /* 0x000fe4000bf05270 */
[----:B------:R-:W-:Y:S09]  /*01b0*/  BRA.U !UP1, `(.L_x_65) ;  /* 0x0000000509147547 */ /* 0x000ff2000b800000 */
[----:B------:R-:W0:Y:S01]  /*01c0*/  LDC.64 R4, c[0x0][0x380] ;  /* 0x0000e000ff047b82 */ /* 0x000e220000000a00 */
[----:B------:R-:W1:Y:S01]  /*01d0*/  LDCU.64 UR8, c[0x0][0x388] ;  /* 0x00007100ff0877ac */ /* 0x000e620008000a00 */
[----:B------:R-:W-:Y:S01]  /*01e0*/  IMAD.MOV.U32 R24, RZ, RZ, R28 ;  /* 0x000000ffff187224 */ /* 0x000fe200078e001c */
[----:B------:R-:W-:Y:S02]  /*01f0*/  ULOP3.LUT UR4, UR7, 0x7ffffff0, URZ, 0xc0, !UPT ;  /* 0x7ffffff007047892 */ /* 0x000fe4000f8ec0ff */
[----:B-1----:R-:W-:Y:S02]  /*0200*/  UIADD3 UR5, UP1, UPT, UR8, 0x40, URZ ;  /* 0x0000004008057890 */ /* 0x002fe4000ff3e0ff */
[----:B------:R-:W-:Y:S02]  /*0210*/  UIADD3 UR8, UPT, UPT, -UR4, URZ, URZ ;  /* 0x000000ff04087290 */ /* 0x000fe4000fffe1ff */
[----:B------:R-:W-:Y:S01]  /*0220*/  UIADD3.X UR6, UPT, UPT, URZ, UR9, URZ, UP1, !UPT ;  /* 0x00000009ff067290 */ /* 0x000fe20008ffe4ff */
[----:B0-----:R-:W-:-:S03]  /*0230*/  IMAD.WIDE.U32 R4, R2, 0x8, R4 ;  /* 0x0000000802047825 */ /* 0x001fc600078e0004 */
[----:B------:R-:W-:-:S04]  /*0240*/  IADD3 R8, P0, PT, R4, 0x40, RZ ;  /* 0x0000004004087810 */ /* 0x000fc80007f1e0ff */
[----:B------:R-:W-:-:S09]  /*0250*/  IADD3.X R9, PT, PT, RZ, R5, RZ, P0, !PT ;  /* 0x00000005ff097210 */ /* 0x000fd200007fe4ff */
.L_x_66:
[----:B------:R-:W-:Y:S01]  /*0260*/  MOV R20, UR5 ;  /* 0x0000000500147c02 */ /* 0x000fe20008000f00 */
[----:B------:R-:W-:Y:S01]  /*0270*/  IMAD.U32 R21, RZ, RZ, UR6 ;  /* 0x00000006ff157e24 */ /* 0x000fe2000f8e00ff */
[----:B------:R-:W-:Y:S01]  /*0280*/  MOV R4, R8 ;  /* 0x0000000800047202 */ /* 0x000fe20000000f00 */
[----:B------:R-:W-:Y:S02]  /*0290*/  IMAD.MOV.U32 R5, RZ, RZ, R9 ;  /* 0x000000ffff057224 */ /* 0x000fe400078e0009 */
[----:B------:R-:W-:-:S03]  /*02a0*/  IMAD.WIDE R20, R24, 0x8, R20 ;  /* 0x0000000818147825 */ /* 0x000fc600078e0214 */
[----:B------:R-:W2:Y:S04]  /*02b0*/  LDG.E.64 R14, desc[UR12][R4.64+-0x40] ;  /* 0xffffc00c040e7981 */ /* 0x000ea8000c1e1b00 */
[----:B------:R-:W2:Y:S04]  /*02c0*/  LDG.E.64 R12, desc[UR12][R20.64+-0x40] ;  /* 0xffffc00c140c7981 */ /* 0x000ea8000c1e1b00 */
[----:B------:R-:W3:Y:S04]  /*02d0*/  LDG.E.64 R8, desc[UR12][R4.64+-0x38] ;  /* 0xffffc80c04087981 */ /* 0x000ee8000c1e1b00 */
[----:B------:R-:W3:Y:S04]  /*02e0*/  LDG.E.64 R10, desc[UR12][R20.64+-0x38] ;  /* 0xffffc80c140a7981 */ /* 0x000ee8000c1e1b00 */
[----:B------:R-:W4:Y:S04]  /*02f0*/  LDG.E.64 R6, desc[UR12][R4.64+-0x30] ;  /* 0xffffd00c04067981 */ /* 0x000f28000c1e1b00 */
[----:B------:R-:W4:Y:S04]  /*0300*/  LDG.E.64 R16, desc[UR12][R20.64+-0x30] ;  /* 0xffffd00c14107981 */ /* 0x000f28000c1e1b00 */
[----:B------:R-:W4:Y:S04]  /*0310*/  LDG.E.64 R18, desc[UR12][R4.64+0x18] ;  /* 0x0000180c04127981 */ /* 0x000f28000c1e1b00 */
[----:B------:R-:W4:Y:S01]  /*0320*/  LDG.E.64 R22, desc[UR12][R4.64+0x38] ;  /* 0x0000380c04167981 */ /* 0x000f22000c1e1b00 */
[----:B--2--5:R-:W-:-:S03]  /*0330*/  DFMA R26, R12, R14, R26 ;  /* 0x0000000e0c1a722b */ /* 0x024fc6000000001a */
[----:B------:R-:W2:Y:S04]  /*0340*/  LDG.E.64 R12, desc[UR12][R4.64+-0x28] ;  /* 0xffffd80c040c7981 */ /* 0x000ea8000c1e1b00 */
[----:B------:R-:W2:Y:S01]  /*0350*/  LDG.E.64 R14, desc[UR12][R20.64+-0x28] ;  /* 0xffffd80c140e7981 */ /* 0x000ea2000c1e1b00 */
[----:B---3--:R-:W-:-:S03]  /*0360*/  DFMA R26, R10, R8, R26 ;  /* 0x000000080a1a722b */ /* 0x008fc6000000001a */
[----:B------:R-:W3:Y:S04]  /*0370*/  LDG.E.64 R8, desc[UR12][R4.64+-0x20] ;  /* 0xffffe00c04087981 */ /* 0x000ee8000c1e1b00 */
[----:B------:R-:W3:Y:S01]  /*0380*/  LDG.E.64 R10, desc[UR12][R20.64+-0x20] ;  /* 0xffffe00c140a7981 */ /* 0x000ee2000c1e1b00 */
[----:B----4-:R-:W-:-:S03]  /*0390*/  DFMA R26, R16, R6, R26 ;  /* 0x00000006101a722b */ /* 0x010fc6000000001a */
[----:B------:R-:W4:Y:S04]  /*03a0*/  LDG.E.64 R6, desc[UR12][R4.64+-0x18] ;  /* 0xffffe80c04067981 */ /* 0x000f28000c1e1b00 */
[----:B------:R-:W4:Y:S01]  /*03b0*/  LDG.E.64 R16, desc[UR12][R20.64+-0x18] ;  /* 0xffffe80c14107981 */ /* 0x000f22000c1e1b00 */
[----:B--2---:R-:W-:-:S03]  /*03c0*/  DFMA R26, R14, R12, R26 ;  /* 0x0000000c0e1a722b */ /* 0x004fc6000000001a */
        /* <DEDUP_REMOVED lines=26> */
[----:B------:R-:W-:-:S04]  /*0570*/  UIADD3 UR8, UPT, UPT, UR8, 0x10, URZ ;  /* 0x0000001008087890 */ /* 0x000fc8000fffe0ff */
[----:B------:R-:W-:Y:S01]  /*0580*/  UISETP.NE.AND UP1, UPT, UR8, URZ, UPT ;  /* 0x000000ff0800728c */ /* 0x000fe2000bf25270 */
[----:B------:R-:W-:Y:S01]  /*0590*/  VIADD R24, R24, 0x10 ;  /* 0x0000001018187836 */ /* 0x000fe20000000000 */
[----:B--2---:R-:W-:-:S08]  /*05a0*/  DFMA R14, R14, R16, R18 ;  /* 0x000000100e0e722b */ /* 0x004fd00000000012 */
[----:B---3--:R-:W-:-:S08]  /*05b0*/  DFMA R10, R10, R12, R14 ;  /* 0x0000000c0a0a722b */ /* 0x008fd0000000000e */
[----:B----4-:R-:W-:Y:S01]  /*05c0*/  DFMA R6, R6, R8, R10 ;  /* 0x000000080606722b */ /* 0x010fe2000000000a */
[----:B------:R-:W-:-:S04]  /*05d0*/  IADD3 R8, P0, PT, R4, 0x80, RZ ;  /* 0x0000008004087810 */ /* 0x000fc80007f1e0ff */
[----:B------:R-:W-:-:S03]  /*05e0*/  IADD3.X R9, PT, PT, RZ, R5, RZ, P0, !PT ;  /* 0x00000005ff097210 */ /* 0x000fc600007fe4ff */
[----:B------:R-:W-:Y:S01]  /*05f0*/  DFMA R26, R26, R22, R6 ;  /* 0x000000161a1a722b */ /* 0x000fe20000000006 */
[----:B------:R-:W-:Y:S10]  /*0600*/  BRA.U UP1, `(.L_x_66) ;  /* 0xfffffffd01147547 */ /* 0x000ff4000b83ffff */
.L_x_65:
[----:B------:R-:W-:Y:S05]  /*0610*/  BRA.U !UP0, `(.L_x_64) ;  /* 0x0000000508687547 */ /* 0x000fea000b800000 */
[----:B------:R-:W-:Y:S02]  /*0620*/  UISETP.GE.U32.AND UP0, UPT, UR10, 0x8, UPT ;  /* 0x000000080a00788c */ /* 0x000fe4000bf06070 */
[----:B------:R-:W-:-:S04]  /*0630*/  ULOP3.LUT UR6, UR7, 0x7, URZ, 0xc0, !UPT ;  /* 0x0000000707067892 */ /* 0x000fc8000f8ec0ff */
[----:B------:R-:W-:-:S03]  /*0640*/  UISETP.NE.AND UP1, UPT, UR6, URZ, UPT ;  /* 0x000000ff0600728c */ /* 0x000fc6000bf25270 */
[----:B------:R-:W-:Y:S08]  /*0650*/  BRA.U !UP0, `(.L_x_67) ;  /* 0x0000000108907547 */ /* 0x000ff0000b800000 */
[----:B------:R-:W0:Y:S01]  /*0660*/  LDC.64 R14, c[0x0][0x380] ;  /* 0x0000e000ff0e7b82 */ /* 0x000e220000000a00 */
[----:B------:R-:W1:Y:S01]  /*0670*/  LDCU.64 UR8, c[0x0][0x380] ;  /* 0x00007000ff0877ac */ /* 0x000e620008000a00 */
[----:B------:R-:W-:Y:S01]  /*0680*/  IADD3 R7, PT, PT, R28, UR4, RZ ;  /* 0x000000041c077c10 */ /* 0x000fe2000fffe0ff */
[C---:B------:R-:W-:Y:S01]  /*0690*/  VIADD R9, R2.reuse, UR4 ;  /* 0x0000000402097c36 */ /* 0x040fe20008000000 */
[----:B------:R-:W-:-:S04]  /*06a0*/  IADD3 R6, P0, PT, R2, UR4, RZ ;  /* 0x0000000402067c10 */ /* 0x000fc8000ff1e0ff */
[----:B------:R-:W2:Y:S01]  /*06b0*/  LDC.64 R4, c[0x0][0x388] ;  /* 0x0000e200ff047b82 */ /* 0x000ea20000000a00 */
[----:B0-----:R-:W-:-:S06]  /*06c0*/  IMAD.WIDE.U32 R14, R9, 0x8, R14 ;  /* 0x00000008090e7825 */ /* 0x001fcc00078e000e */
[----:B------:R-:W3:Y:S01]  /*06d0*/  LDG.E.64 R14, desc[UR12][R14.64] ;  /* 0x0000000c0e0e7981 */ /* 0x000ee2000c1e1b00 */
[----:B--2---:R-:W-:Y:S01]  /*06e0*/  IMAD.WIDE R4, R7, 0x8, R4 ;  /* 0x0000000807047825 */ /* 0x004fe200078e0204 */
[----:B------:R-:W-:Y:S02]  /*06f0*/  IADD3.X R7, PT, PT, RZ, RZ, RZ, P0, !PT ;  /* 0x000000ffff077210 */ /* 0x000fe400007fe4ff */
[C---:B-1----:R-:W-:Y:S02]  /*0700*/  LEA R24, P0, R6.reuse, UR8, 0x3 ;  /* 0x0000000806187c11 */ /* 0x042fe4000f8018ff */
[----:B------:R-:W3:Y:S02]  /*0710*/  LDG.E.64 R12, desc[UR12][R4.64] ;  /* 0x0000000c040c7981 */ /* 0x000ee4000c1e1b00 */
[----:B------:R-:W-:Y:S02]  /*0720*/  LEA.HI.X R25, R6, UR9, R7, 0x3, P0 ;  /* 0x0000000906197c11 */ /* 0x000fe400080f1c07 */
[----:B------:R-:W2:Y:S04]  /*0730*/  LDG.E.64 R10, desc[UR12][R4.64+0x8] ;  /* 0x0000080c040a7981 */ /* 0x000ea8000c1e1b00 */
[----:B------:R-:W2:Y:S04]  /*0740*/  LDG.E.64 R8, desc[UR12][R24.64+0x8] ;  /* 0x0000080c18087981 */ /* 0x000ea8000c1e1b00 */
[----:B------:R-:W4:Y:S04]  /*0750*/  LDG.E.64 R6, desc[UR12][R4.64+0x10] ;  /* 0x0000100c04067981 */ /* 0x000f28000c1e1b00 */
[----:B------:R-:W4:Y:S04]  /*0760*/  LDG.E.64 R22, desc[UR12][R24.64+0x10] ;  /* 0x0000100c18167981 */ /* 0x000f28000c1e1b00 */
[----:B------:R-:W4:Y:S04]  /*0770*/  LDG.E.64 R18, desc[UR12][R4.64+0x18] ;  /* 0x0000180c04127981 */ /* 0x000f28000c1e1b00 */
[----:B------:R-:W4:Y:S04]  /*0780*/  LDG.E.64 R20, desc[UR12][R24.64+0x18] ;  /* 0x0000180c18147981 */ /* 0x000f28000c1e1b00 */
[----:B------:R-:W4:Y:S01]  /*0790*/  LDG.E.64 R16, desc[UR12][R24.64+0x20] ;  /* 0x0000200c18107981 */ /* 0x000f22000c1e1b00 */
[----:B---3-5:R-:W-:-:S03]  /*07a0*/  DFMA R12, R12, R14, R26 ;  /* 0x0000000e0c0c722b */ /* 0x028fc6000000001a */
[----:B------:R-:W3:Y:S04]  /*07b0*/  LDG.E.64 R14, desc[UR12][R4.64+0x20] ;  /* 0x0000200c040e7981 */ /* 0x000ee8000c1e1b00 */
[----:B------:R-:W3:Y:S01]  /*07c0*/  LDG.E.64 R26, desc[UR12][R24.64+0x38] ;  /* 0x0000380c181a7981 */ /* 0x000ee2000c1e1b00 */
[----:B--2---:R-:W-:-:S03]  /*07d0*/  DFMA R8, R10, R8, R12 ;  /* 0x000000080a08722b */ /* 0x004fc6000000000c */
[----:B------:R-:W2:Y:S04]  /*07e0*/  LDG.E.64 R10, desc[UR12][R4.64+0x28] ;  /* 0x0000280c040a7981 */ /* 0x000ea8000c1e1b00 */
[----:B------:R-:W2:Y:S01]  /*07f0*/  LDG.E.64 R12, desc[UR12][R24.64+0x28] ;  /* 0x0000280c180c7981 */ /* 0x000ea2000c1e1b00 */
[----:B----4-:R-:W-:-:S03]  /*0800*/  DFMA R22, R6, R22, R8 ;  /* 0x000000160616722b */ /* 0x010fc60000000008 */
[----:B------:R-:W4:Y:S04]  /*0810*/  LDG.E.64 R6, desc[UR12][R4.64+0x30] ;  /* 0x0000300c04067981 */ /* 0x000f28000c1e1b00 */
[----:B------:R-:W4:Y:S04]  /*0820*/  LDG.E.64 R8, desc[UR12][R24.64+0x30] ;  /* 0x0000300c18087981 */ /* 0x000f28000c1e1b00 */
[----:B------:R-:W4:Y:S01]  /*0830*/  LDG.E.64 R4, desc[UR12][R4.64+0x38] ;  /* 0x0000380c04047981 */ /* 0x000f22000c1e1b00 */
[----:B------:R-:W-:Y:S01]  /*0840*/  DFMA R18, R18, R20, R22 ;  /* 0x000000141212722b */ /* 0x000fe20000000016 */
[----:B------:R-:W-:-:S07]  /*0850*/  UIADD3 UR4, UPT, UPT, UR4, 0x8, URZ ;  /* 0x0000000804047890 */ /* 0x000fce000fffe0ff */
[----:B---3--:R-:W-:-:S08]  /*0860*/  DFMA R14, R14, R16, R18 ;  /* 0x000000100e0e722b */ /* 0x008fd00000000012 */
[----:B--2---:R-:W-:-:S08]  /*0870*/  DFMA R10, R10, R12, R14 ;  /* 0x0000000c0a0a722b */ /* 0x004fd0000000000e */
[----:B----4-:R-:W-:-:S08]  /*0880*/  DFMA R6, R6, R8, R10 ;  /* 0x000000080606722b */ /* 0x010fd0000000000a */
[----:B------:R-:W-:-:S11]  /*0890*/  DFMA R26, R4, R26, R6 ;  /* 0x0000001a041a722b */ /* 0x000fd60000000006 */
.L_x_67:
        /* <DEDUP_REMOVED lines=8> */
[----:B------:R-:W-:Y:S01]  /*0920*/  VIADD R7, R28, UR4 ;  /* 0x000000041c077c36 */ /* 0x000fe20008000000 */
[----:B------:R-:W-:-:S04]  /*0930*/  IADD3 R6, P0, PT, R2, UR4, RZ ;  /* 0x0000000402067c10 */ /* 0x000fc8000ff1e0ff */
[----:B------:R-:W2:Y:S01]  /*0940*/  LDC.64 R16, c[0x0][0x388] ;  /* 0x0000e200ff107b82 */ /* 0x000ea20000000a00 */
[----:B0-----:R-:W-:-:S04]  /*0950*/  IMAD.WIDE.U32 R14, R15, 0x8, R4 ;  /* 0x000000080f0e7825 */ /* 0x001fc800078e0004 */
[----:B------:R-:W-:Y:S01]  /*0960*/  IMAD.X R5, RZ, RZ, RZ, P0 ;  /* 0x000000ffff057224 */ /* 0x000fe200000e06ff */
[C---:B-1----:R-:W-:Y:S01]  /*0970*/  LEA R18, P0, R6.reuse, UR6, 0x3 ;  /* 0x0000000606127c11 */ /* 0x042fe2000f8018ff */
[----:B------:R-:W3:Y:S01]  /*0980*/  LDG.E.64 R14, desc[UR12][R14.64] ;  /* 0x0000000c0e0e7981 */ /* 0x000ee2000c1e1b00 */
[----:B--2---:R-:W-:Y:S02]  /*0990*/  IMAD.WIDE R16, R7, 0x8, R16 ;  /* 0x0000000807107825 */ /* 0x004fe400078e0210 */
[----:B------:R-:W-:-:S03]  /*09a0*/  LEA.HI.X R19, R6, UR7, R5, 0x3, P0 ;  /* 0x0000000706137c11 */ /* 0x000fc600080f1c05 */
[----:B------:R-:W3:Y:S04]  /*09b0*/  LDG.E.64 R12, desc[UR12][R16.64] ;  /* 0x0000000c100c7981 */ /* 0x000ee8000c1e1b00 */
[----:B------:R-:W2:Y:S04]  /*09c0*/  LDG.E.64 R8, desc[UR12][R16.64+0x8] ;  /* 0x0000080c10087981 */ /* 0x000ea8000c1e1b00 */
[----:B------:R-:W2:Y:S04]  /*09d0*/  LDG.E.64 R10, desc[UR12][R18.64+0x8] ;  /* 0x0000080c120a7981 */ /* 0x000ea8000c1e1b00 */
[----:B------:R-:W4:Y:S04]  /*09e0*/  LDG.E.64 R4, desc[UR12][R16.64+0x10] ;  /* 0x0000100c10047981 */ /* 0x000f28000c1e1b00 */
[----:B------:R-:W4:Y:S04]  /*09f0*/  LDG.E.64 R6, desc[UR12][R18.64+0x10] ;  /* 0x0000100c12067981 */ /* 0x000f28000c1e1b00 */
[----:B------:R-:W4:Y:S04]  /*0a00*/  LDG.E.64 R20, desc[UR12][R16.64+0x18] ;  /* 0x0000180c10147981 */ /* 0x000f28000c1e1b00 */
[----:B------:R-:W4:Y:S01]  /*0a10*/  LDG.E.64 R22, desc[UR12][R18.64+0x18] ;  /* 0x0000180c12167981 */ /* 0x000f22000c1e1b00 */
[----:B------:R-:W-:Y:S01]  /*0a20*/  UIADD3 UR4, UPT, UPT, UR4, 0x4, URZ ;  /* 0x0000000404047890 */ /* 0x000fe2000fffe0ff */
[----:B---3-5:R-:W-:-:S08]  /*0a30*/  DFMA R12, R12, R14, R26 ;  /* 0x0000000e0c0c722b */ /* 0x028fd0000000001a */
[----:B--2---:R-:W-:-:S08]  /*0a40*/  DFMA R8, R8, R10, R12 ;  /* 0x0000000a0808722b */ /* 0x004fd0000000000c */
[----:B----4-:R-:W-:-:S08]  /*0a50*/  DFMA R4, R4, R6, R8 ;  /* 0x000000060404722b */ /* 0x010fd00000000008 */
[----:B------:R-:W-:-:S11]  /*0a60*/  DFMA R26, R20, R22, R4 ;  /* 0x00000016141a722b */ /* 0x000fd60000000004 */
.L_x_68:
[----:B------:R-:W-:Y:S05]  /*0a70*/  BRA.U !UP1, `(.L_x_64) ;  /* 0x0000000109507547 */ /* 0x000fea000b800000 */
[----:B------:R-:W0:Y:S01]  /*0a80*/  LDC.64 R6, c[0x0][0x380] ;  /* 0x0000e000ff067b82 */ /* 0x000e220000000a00 */
[----:B------:R-:W-:Y:S01]  /*0a90*/  IADD3 R9, PT, PT, R2, UR4, RZ ;  /* 0x0000000402097c10 */ /* 0x000fe2000fffe0ff */
[----:B------:R-:W-:Y:S01]  /*0aa0*/  UIADD3 UR5, UPT, UPT, -UR5, URZ, URZ ;  /* 0x000000ff05057290 */ /* 0x000fe2000fffe1ff */
[----:B------:R-:W-:-:S05]  /*0ab0*/  IADD3 R11, PT, PT, R28, UR4, RZ ;  /* 0x000000041c0b7c10 */ /* 0x000fca000fffe0ff */
[----:B------:R-:W1:Y:S01]  /*0ac0*/  LDC.64 R4, c[0x0][0x388] ;  /* 0x0000e200ff047b82 */ /* 0x000e620000000a00 */
[----:B0-----:R-:W-:-:S04]  /*0ad0*/  IMAD.WIDE.U32 R6, R9, 0x8, R6 ;  /* 0x0000000809067825 */ /* 0x001fc800078e0006 */
[----:B------:R-:W-:Y:S01]  /*0ae0*/  IMAD.MOV.U32 R13, RZ, RZ, R7 ;  /* 0x000000ffff0d7224 */ /* 0x000fe200078e0007 */
[----:B------:R-:W-:-:S07]  /*0af0*/  MOV R2, R6 ;  /* 0x0000000600027202 */ /* 0x000fce0000000f00 */
.L_x_69:
[----:B-1----:R-:W-:Y:S01]  /*0b00*/  IMAD.WIDE R6, R11, 0x8, R4 ;  /* 0x000000080b067825 */ /* 0x002fe200078e0204 */
[----:B------:R-:W-:-:S03]  /*0b10*/  MOV R8, R2 ;  /* 0x0000000200087202 */ /* 0x000fc60000000f00 */
[----:B------:R-:W-:Y:S02]  /*0b20*/  IMAD.MOV.U32 R9, RZ, RZ, R13 ;  /* 0x000000ffff097224 */ /* 0x000fe400078e000d */
[----:B------:R-:W2:Y:S04]  /*0b30*/  LDG.E.64 R6, desc[UR12][R6.64] ;  /* 0x0000000c06067981 */ /* 0x000ea8000c1e1b00 */
[----:B------:R-:W2:Y:S01]  /*0b40*/  LDG.E.64 R8, desc[UR12][R8.64] ;  /* 0x0000000c08087981 */ /* 0x000ea2000c1e1b00 */
[----:B------:R-:W-:Y:S01]  /*0b50*/  UIADD3 UR5, UPT, UPT, UR5, 0x1, URZ ;  /* 0x0000000105057890 */ /* 0x000fe2000fffe0ff */
[----:B------:R-:W-:Y:S02]  /*0b60*/  IADD3 R2, P0, PT, R2, 0x8, RZ ;  /* 0x0000000802027810 */ /* 0x000fe40007f1e0ff */
[----:B------:R-:W-:Y:S01]  /*0b70*/  IADD3 R11, PT, PT, R11, 0x1, RZ ;  /* 0x000000010b0b7810 */ /* 0x000fe20007ffe0ff */
[----:B------:R-:W-:Y:S01]  /*0b80*/  UISETP.NE.AND UP0, UPT, UR5, URZ, UPT ;  /* 0x000000ff0500728c */ /* 0x000fe2000bf05270 */
[----:B------:R-:W-:Y:S01]  /*0b90*/  IADD3.X R13, PT, PT, RZ, R13, RZ, P0, !PT ;  /* 0x0000000dff0d7210 */ /* 0x000fe200007fe4ff */
[----:B--2--5:R-:W-:-:S07]  /*0ba0*/  DFMA R26, R6, R8, R26 ;  /* 0x00000008061a722b */ /* 0x024fce000000001a */
[----:B------:R-:W-:Y:S05]  /*0bb0*/  BRA.U UP0, `(.L_x_69) ;  /* 0xfffffffd00d07547 */ /* 0x000fea000b83ffff */
.L_x_64:
[----:B------:R-:W0:Y:S01]  /*0bc0*/  LDC.64 R4, c[0x0][0x398] ;  /* 0x0000e600ff047b82 */ /* 0x000e220000000a00 */
[----:B------:R-:W-:-:S04]  /*0bd0*/  IMAD R3, R0, UR11, R3 ;  /* 0x0000000b00037c24 */ /* 0x000fc8000f8e0203 */
[----:B0-----:R-:W-:-:S05]  /*0be0*/  IMAD.WIDE R2, R3, 0x8, R4 ;  /* 0x0000000803027825 */ /* 0x001fca00078e0204 */
[----:B-----5:R-:W-:Y:S01]  /*0bf0*/  STG.E.64 desc[UR12][R2.64], R26 ;  /* 0x0000001a02007986 */ /* 0x020fe2000c101b0c */
[----:B------:R-:W-:Y:S05]  /*0c00*/  EXIT ;  /* 0x000000000000794d */ /* 0x000fea0003800000 */
.L_x_70:
        /* <DEDUP_REMOVED lines=15> */
.L_x_89:


//--------------------- .text._Z19forwardHiddenKernelPdS_S_S_iii --------------------------
	.section	.text._Z19forwardHiddenKernelPdS_S_S_iii,"ax",@progbits
	.align	128
        .global         _Z19forwardHiddenKernelPdS_S_S_iii
        .type           _Z19forwardHiddenKernelPdS_S_S_iii,@function
        .size           _Z19forwardHiddenKernelPdS_S_S_iii,(.L_x_90 - _Z19forwardHiddenKernelPdS_S_S_iii)
        .other          _Z19forwardHiddenKernelPdS_S_S_iii,@"STO_CUDA_ENTRY STV_DEFAULT"
_Z19forwardHiddenKernelPdS_S_S_iii:
.text._Z19forwardHiddenKernelPdS_S_S_iii:
        /* <DEDUP_REMOVED lines=38> */
.L_x_73:
        /* <DEDUP_REMOVED lines=59> */
.L_x_72:
        /* <DEDUP_REMOVED lines=41> */
.L_x_74:
        /* <DEDUP_REMOVED lines=29> */
.L_x_75:
        /* <DEDUP_REMOVED lines=9> */
.L_x_76:
        /* <DEDUP_REMOVED lines=12> */
.L_x_71:
[----:B------:R-:W0:Y:S01]  /*0bc0*/  LDC.64 R4, c[0x0][0x398] ;  /* 0x0000e600ff047b82 */ /* 0x000e220000000a00 */
[----:B------:R-:W-:-:S04]  /*0bd0*/  IMAD R3, R0, UR11, R3 ;  /* 0x0000000b00037c24 */ /* 0x000fc8000f8e0203 */
[----:B0-----:R-:W-:-:S05]  /*0be0*/  IMAD.WIDE R2, R3, 0x8, R4 ;  /* 0x0000000803027825 */ /* 0x001fca00078e0204 */
[----:B-----5:R-:W-:Y:S01]  /*0bf0*/  STG.E.64 desc[UR12][R2.64], R26 ;  /* 0x0000001a02007986 */ /* 0x020fe2000c101b0c */
[----:B------:R-:W-:Y:S05]  /*0c00*/  EXIT ;  /* 0x000000000000794d */ /* 0x000fea0003800000 */
.L_x_77:
        /* <DEDUP_REMOVED lines=15> */
.L_x_90:


//--------------------- .text._Z10reluKernelPdi   --------------------------
	.section	.text._Z10reluKernelPdi,"ax",@progbits
	.align	128
        .global         _Z10reluKernelPdi
        .type           _Z10reluKernelPdi,@function
        .size           _Z10reluKernelPdi,(.L_x_91 - _Z10reluKernelPdi)
        .other          _Z10reluKernelPdi,@"STO_CUDA_ENTRY STV_DEFAULT"
_Z10reluKernelPdi:
.text._Z10reluKernelPdi:
[----:B------:R-:W-:Y:S01]  /*0000*/  LDC R1, c[0x0][0x37c] ;  /* 0x0000df00ff017b82 */ /* 0x000fe20000000800 */
[----:B------:R-:W0:Y:S07]  /*0010*/  S2R R0, SR_TID.X ;  /* 0x0000000000007919 */ /* 0x000e2e0000002100 */
[----:B------:R-:W0:Y:S01]  /*0020*/  S2UR UR4, SR_CTAID.X ;  /* 0x00000000000479c3 */ /* 0x000e220000002500 */
[----:B------:R-:W1:Y:S07]  /*0030*/  LDCU UR5, c[0x0][0x388] ;  /* 0x00007100ff0577ac */ /* 0x000e6e0008000800 */
[----:B------:R-:W0:Y:S02]  /*0040*/  LDC R5, c[0x0][0x360] ;  /* 0x0000d800ff057b82 */ /* 0x000e240000000800 */
[----:B0-----:R-:W-:-:S05]  /*0050*/  IMAD R5, R5, UR4, R0 ;  /* 0x0000000405057c24 */ /* 0x001fca000f8e0200 */
[----:B-1----:R-:W-:-:S13]  /*0060*/  ISETP.GE.AND P0, PT, R5, UR5, PT ;  /* 0x0000000505007c0c */ /* 0x002fda000bf06270 */
[----:B------:R-:W-:Y:S05]  /*0070*/  @P0 EXIT ;  /* 0x000000000000094d */ /* 0x000fea0003800000 */
[----:B------:R-:W0:Y:S01]  /*0080*/  LDC.64 R2, c[0x0][0x380] ;  /* 0x0000e000ff027b82 */ /* 0x000e220000000a00 */
[----:B------:R-:W1:Y:S01]  /*0090*/  LDCU.64 UR4, c[0x0][0x358] ;  /* 0x00006b00ff0477ac */ /* 0x000e620008000a00 */
[----:B0-----:R-:W-:-:S05]  /*00a0*/  IMAD.WIDE R2, R5, 0x8, R2 ;  /* 0x0000000805027825 */ /* 0x001fca00078e0202 */
[----:B-1----:R-:W2:Y:S01]  /*00b0*/  LDG.E.64 R4, desc[UR4][R2.64] ;  /* 0x0000000402047981 */ /* 0x002ea2000c1e1b00 */
[----:B------:R-:W-:Y:S01]  /*00c0*/  IMAD.MOV.U32 R0, RZ, RZ, RZ ;  /* 0x000000ffff007224 */ /* 0x000fe200078e00ff */
[----:B--2---:R-:W-:Y:S01]  /*00d0*/  DSETP.MAX.AND P0, P1, RZ, R4, PT ;  /* 0x00000004ff00722a */ /* 0x004fe2000390f000 */
[----:B------:R-:W-:-:S05]  /*00e0*/  MOV R7, R5 ;  /* 0x0000000500077202 */ /* 0x000fca0000000f00 */
[C---:B------:R-:W-:Y:S02]  /*00f0*/  FSEL R9, R0.reuse, R7, P0 ;  /* 0x0000000700097208 */ /* 0x040fe40000000000 */
[----:B------:R-:W-:-:S06]  /*0100*/  SEL R4, R0, R4, P0 ;  /* 0x0000000400047207 */ /* 0x000fcc0000000000 */
[----:B------:R-:W-:-:S05]  /*0110*/  @P1 LOP3.LUT R9, R7, 0x80000, RZ, 0xfc, !PT ;  /* 0x0008000007091812 */ /* 0x000fca00078efcff */
[----:B------:R-:W-:-:S05]  /*0120*/  IMAD.MOV.U32 R5, RZ, RZ, R9 ;  /* 0x000000ffff057224 */ /* 0x000fca00078e0009 */
[----:B------:R-:W-:Y:S01]  /*0130*/  STG.E.64 desc[UR4][R2.64], R4 ;  /* 0x0000000402007986 */ /* 0x000fe2000c101b04 */
[----:B------:R-:W-:Y:S05]  /*0140*/  EXIT ;  /* 0x000000000000794d */ /* 0x000fea0003800000 */
.L_x_78:
        /* <DEDUP_REMOVED lines=11> */
.L_x_91:


//--------------------- .nv.shared.reserved.0     --------------------------
	.section	.nv.shared.reserved.0,"aw",@nobits
	.weak		__nv_reservedSMEM_offset_0_alias
	.size		__nv_reservedSMEM_offset_0_alias, 0, 64
	.other		__nv_reservedSMEM_offset_0_alias,@"STO_CUDA_RESERVED_SHARED STV_DEFAULT"
__nv_reservedSMEM_offset_0_alias:
	.zero		0
	.zero		64


//--------------------- .nv.constant0._Z18updateBiasesKernelPdS_dii --------------------------
	.section	.nv.constant0._Z18updateBiasesKernelPdS_dii,"a",@progbits
	.sectionflags	@""
	.align	4
.nv.constant0._Z18updateBiasesKernelPdS_dii:
	.zero		928


//--------------------- .nv.constant0._Z25updateHiddenWeightsKernelPdS_S_diii --------------------------
	.section	.nv.constant0._Z25updateHiddenWeightsKernelPdS_S_diii,"a",@progbits
	.sectionflags	@""
	.align	4
.nv.constant0._Z25updateHiddenWeightsKernelPdS_S_diii:
	.zero		940


//--------------------- .nv.constant0._Z25updateOutputWeightsKernelPdS_S_diii --------------------------
	.section	.nv.constant0._Z25updateOutputWeightsKernelPdS_S_diii,"a",@progbits
	.sectionflags	@""
	.align	4
.nv.constant0._Z25updateOutputWeightsKernelPdS_S_diii:
	.zero		940


//--------------------- .nv.constant0._Z20hiddenGradientKernelPdS_S_S_iii --------------------------
	.section	.nv.constant0._Z20hiddenGradientKernelPdS_S_S_iii,"a",@progbits
	.sectionflags	@""
	.align	4
.nv.constant0._Z20hiddenGradientKernelPdS_S_S_iii:
	.zero		940


//--------------------- .nv.constant0._Z20outputGradientKernelPdS_S_ii --------------------------
	.section	.nv.constant0._Z20outputGradientKernelPdS_S_ii,"a",@progbits
	.sectionflags	@""
	.align	4
.nv.constant0._Z20outputGradientKernelPdS_S_ii:
	.zero		928


//--------------------- .nv.constant0._Z13softmaxKernelPdii --------------------------
	.section	.nv.constant0._Z13softmaxKernelPdii,"a",@progbits
	.sectionflags	@""
	.align	4
.nv.constant0._Z13softmaxKernelPdii:
	.zero		912


//--------------------- .nv.constant0._Z19forwardOutputKernelPdS_S_S_iii --------------------------
	.section	.nv.constant0._Z19forwardOutputKernelPdS_S_S_iii,"a",@progbits
	.sectionflags	@""
	.align	4
.nv.constant0._Z19forwardOutputKernelPdS_S_S_iii:
	.zero		940


//--------------------- .nv.constant0._Z19forwardHiddenKernelPdS_S_S_iii --------------------------
	.section	.nv.constant0._Z19forwardHiddenKernelPdS_S_S_iii,"a",@progbits
	.sectionflags	@""
	.align	4
.nv.constant0._Z19forwardHiddenKernelPdS_S_S_iii:
	.zero		940


//--------------------- .nv.constant0._Z10reluKernelPdi --------------------------
	.section	.nv.constant0._Z10reluKernelPdi,"a",@progbits
	.sectionflags	@""
	.align	4
.nv.constant0._Z10reluKernelPdi:
	.zero		908


//--------------------- SYMBOLS --------------------------

	.type		.nv.reservedSmem.offset0,@object
	.size		.nv.reservedSmem.offset0,0x4
